//
// Generated by NVIDIA NVVM Compiler
//
// Compiler Build ID: CL-36424714
// Cuda compilation tools, release 13.0, V13.0.88
// Based on NVVM 20.0.0
//

.version 9.0
.target sm_100
.address_size 64

	// .globl	_Z13initializePRGijP17curandStateXORWOW
.global .align 4 .b8 precalc_xorwow_matrix[102400];
.global .align 4 .b8 precalc_xorwow_offset_matrix[102400];
.global .align 4 .b8 mrg32k3aM1[2304];
.global .align 4 .b8 mrg32k3aM2[2304];
.global .align 4 .b8 mrg32k3aM1SubSeq[2016];
.global .align 4 .b8 mrg32k3aM2SubSeq[2016];
.global .align 4 .b8 mrg32k3aM1Seq[2304];
.global .align 4 .b8 mrg32k3aM2Seq[2304];
.const .align 8 .b8 __cr_lgamma_table[72];

.visible .entry _Z13initializePRGijP17curandStateXORWOW(
	.param .u32 _Z13initializePRGijP17curandStateXORWOW_param_0,
	.param .u32 _Z13initializePRGijP17curandStateXORWOW_param_1,
	.param .u64 .ptr .align 1 _Z13initializePRGijP17curandStateXORWOW_param_2
)
{
	.reg .pred 	%p<25>;
	.reg .b32 	%r<410>;
	.reg .b64 	%rd<18>;

	ld.param.u32 	%r184, [_Z13initializePRGijP17curandStateXORWOW_param_0];
	ld.param.u32 	%r183, [_Z13initializePRGijP17curandStateXORWOW_param_1];
	ld.param.u64 	%rd8, [_Z13initializePRGijP17curandStateXORWOW_param_2];
	mov.u32 	%r185, %tid.x;
	mov.u32 	%r186, %ntid.x;
	mov.u32 	%r187, %ctaid.x;
	mad.lo.s32 	%r1, %r186, %r187, %r185;
	setp.ge.s32 	%p1, %r1, %r184;
	@%p1 bra 	$L__BB0_44;
	cvta.to.global.u64 	%rd9, %rd8;
	cvt.s64.s32 	%rd17, %r1;
	mul.wide.s32 	%rd10, %r1, 48;
	add.s64 	%rd2, %rd9, %rd10;
	xor.b32  	%r188, %r183, -1429050551;
	mul.lo.s32 	%r189, %r188, 1099087573;
	add.s32 	%r190, %r189, -638133224;
	add.s32 	%r191, %r189, 123456789;
	st.global.v2.u32 	[%rd2], {%r190, %r191};
	xor.b32  	%r192, %r189, 362436069;
	mov.b32 	%r193, -123459836;
	st.global.v2.u32 	[%rd2+8], {%r192, %r193};
	add.s32 	%r194, %r189, 5783321;
	mov.b32 	%r195, -589760388;
	st.global.v2.u32 	[%rd2+16], {%r195, %r194};
	setp.eq.s32 	%p2, %r1, 0;
	@%p2 bra 	$L__BB0_43;
	mov.b32 	%r316, 0;
	mov.u64 	%rd12, precalc_xorwow_matrix;
$L__BB0_3:
	and.b64  	%rd4, %rd17, 3;
	setp.eq.s64 	%p3, %rd4, 0;
	@%p3 bra 	$L__BB0_42;
	mul.wide.u32 	%rd11, %r316, 3200;
	add.s64 	%rd5, %rd12, %rd11;
	cvt.u32.u64 	%r3, %rd4;
	mov.b32 	%r317, 0;
$L__BB0_5:
	mov.b32 	%r330, 0;
	mov.u32 	%r331, %r330;
	mov.u32 	%r332, %r330;
	mov.u32 	%r333, %r330;
	mov.u32 	%r334, %r330;
	mov.u32 	%r323, %r330;
$L__BB0_6:
	mul.wide.u32 	%rd13, %r323, 4;
	add.s64 	%rd14, %rd2, %rd13;
	ld.global.u32 	%r11, [%rd14+4];
	shl.b32 	%r12, %r323, 5;
	mov.b32 	%r329, 0;
$L__BB0_7:
	.pragma "nounroll";
	shr.u32 	%r200, %r11, %r329;
	and.b32  	%r201, %r200, 1;
	setp.eq.b32 	%p4, %r201, 1;
	not.pred 	%p5, %p4;
	add.s32 	%r202, %r12, %r329;
	mul.lo.s32 	%r203, %r202, 5;
	mul.wide.u32 	%rd15, %r203, 4;
	add.s64 	%rd6, %rd5, %rd15;
	@%p5 bra 	$L__BB0_9;
	ld.global.u32 	%r204, [%rd6];
	xor.b32  	%r334, %r334, %r204;
	ld.global.u32 	%r205, [%rd6+4];
	xor.b32  	%r333, %r333, %r205;
	ld.global.u32 	%r206, [%rd6+8];
	xor.b32  	%r332, %r332, %r206;
	ld.global.u32 	%r207, [%rd6+12];
	xor.b32  	%r331, %r331, %r207;
	ld.global.u32 	%r208, [%rd6+16];
	xor.b32  	%r330, %r330, %r208;
$L__BB0_9:
	and.b32  	%r210, %r200, 2;
	setp.eq.s32 	%p6, %r210, 0;
	@%p6 bra 	$L__BB0_11;
	ld.global.u32 	%r211, [%rd6+20];
	xor.b32  	%r334, %r334, %r211;
	ld.global.u32 	%r212, [%rd6+24];
	xor.b32  	%r333, %r333, %r212;
	ld.global.u32 	%r213, [%rd6+28];
	xor.b32  	%r332, %r332, %r213;
	ld.global.u32 	%r214, [%rd6+32];
	xor.b32  	%r331, %r331, %r214;
	ld.global.u32 	%r215, [%rd6+36];
	xor.b32  	%r330, %r330, %r215;
$L__BB0_11:
	and.b32  	%r217, %r200, 4;
	setp.eq.s32 	%p7, %r217, 0;
	@%p7 bra 	$L__BB0_13;
	ld.global.u32 	%r218, [%rd6+40];
	xor.b32  	%r334, %r334, %r218;
	ld.global.u32 	%r219, [%rd6+44];
	xor.b32  	%r333, %r333, %r219;
	ld.global.u32 	%r220, [%rd6+48];
	xor.b32  	%r332, %r332, %r220;
	ld.global.u32 	%r221, [%rd6+52];
	xor.b32  	%r331, %r331, %r221;
	ld.global.u32 	%r222, [%rd6+56];
	xor.b32  	%r330, %r330, %r222;
$L__BB0_13:
	and.b32  	%r224, %r200, 8;
	setp.eq.s32 	%p8, %r224, 0;
	@%p8 bra 	$L__BB0_15;
	ld.global.u32 	%r225, [%rd6+60];
	xor.b32  	%r334, %r334, %r225;
	ld.global.u32 	%r226, [%rd6+64];
	xor.b32  	%r333, %r333, %r226;
	ld.global.u32 	%r227, [%rd6+68];
	xor.b32  	%r332, %r332, %r227;
	ld.global.u32 	%r228, [%rd6+72];
	xor.b32  	%r331, %r331, %r228;
	ld.global.u32 	%r229, [%rd6+76];
	xor.b32  	%r330, %r330, %r229;
$L__BB0_15:
	and.b32  	%r231, %r200, 16;
	setp.eq.s32 	%p9, %r231, 0;
	@%p9 bra 	$L__BB0_17;
	ld.global.u32 	%r232, [%rd6+80];
	xor.b32  	%r334, %r334, %r232;
	ld.global.u32 	%r233, [%rd6+84];
	xor.b32  	%r333, %r333, %r233;
	ld.global.u32 	%r234, [%rd6+88];
	xor.b32  	%r332, %r332, %r234;
	ld.global.u32 	%r235, [%rd6+92];
	xor.b32  	%r331, %r331, %r235;
	ld.global.u32 	%r236, [%rd6+96];
	xor.b32  	%r330, %r330, %r236;
$L__BB0_17:
	and.b32  	%r238, %r200, 32;
	setp.eq.s32 	%p10, %r238, 0;
	@%p10 bra 	$L__BB0_19;
	ld.global.u32 	%r239, [%rd6+100];
	xor.b32  	%r334, %r334, %r239;
	ld.global.u32 	%r240, [%rd6+104];
	xor.b32  	%r333, %r333, %r240;
	ld.global.u32 	%r241, [%rd6+108];
	xor.b32  	%r332, %r332, %r241;
	ld.global.u32 	%r242, [%rd6+112];
	xor.b32  	%r331, %r331, %r242;
	ld.global.u32 	%r243, [%rd6+116];
	xor.b32  	%r330, %r330, %r243;
$L__BB0_19:
	and.b32  	%r245, %r200, 64;
	setp.eq.s32 	%p11, %r245, 0;
	@%p11 bra 	$L__BB0_21;
	ld.global.u32 	%r246, [%rd6+120];
	xor.b32  	%r334, %r334, %r246;
	ld.global.u32 	%r247, [%rd6+124];
	xor.b32  	%r333, %r333, %r247;
	ld.global.u32 	%r248, [%rd6+128];
	xor.b32  	%r332, %r332, %r248;
	ld.global.u32 	%r249, [%rd6+132];
	xor.b32  	%r331, %r331, %r249;
	ld.global.u32 	%r250, [%rd6+136];
	xor.b32  	%r330, %r330, %r250;
$L__BB0_21:
	and.b32  	%r252, %r200, 128;
	setp.eq.s32 	%p12, %r252, 0;
	@%p12 bra 	$L__BB0_23;
	ld.global.u32 	%r253, [%rd6+140];
	xor.b32  	%r334, %r334, %r253;
	ld.global.u32 	%r254, [%rd6+144];
	xor.b32  	%r333, %r333, %r254;
	ld.global.u32 	%r255, [%rd6+148];
	xor.b32  	%r332, %r332, %r255;
	ld.global.u32 	%r256, [%rd6+152];
	xor.b32  	%r331, %r331, %r256;
	ld.global.u32 	%r257, [%rd6+156];
	xor.b32  	%r330, %r330, %r257;
$L__BB0_23:
	and.b32  	%r259, %r200, 256;
	setp.eq.s32 	%p13, %r259, 0;
	@%p13 bra 	$L__BB0_25;
	ld.global.u32 	%r260, [%rd6+160];
	xor.b32  	%r334, %r334, %r260;
	ld.global.u32 	%r261, [%rd6+164];
	xor.b32  	%r333, %r333, %r261;
	ld.global.u32 	%r262, [%rd6+168];
	xor.b32  	%r332, %r332, %r262;
	ld.global.u32 	%r263, [%rd6+172];
	xor.b32  	%r331, %r331, %r263;
	ld.global.u32 	%r264, [%rd6+176];
	xor.b32  	%r330, %r330, %r264;
$L__BB0_25:
	and.b32  	%r266, %r200, 512;
	setp.eq.s32 	%p14, %r266, 0;
	@%p14 bra 	$L__BB0_27;
	ld.global.u32 	%r267, [%rd6+180];
	xor.b32  	%r334, %r334, %r267;
	ld.global.u32 	%r268, [%rd6+184];
	xor.b32  	%r333, %r333, %r268;
	ld.global.u32 	%r269, [%rd6+188];
	xor.b32  	%r332, %r332, %r269;
	ld.global.u32 	%r270, [%rd6+192];
	xor.b32  	%r331, %r331, %r270;
	ld.global.u32 	%r271, [%rd6+196];
	xor.b32  	%r330, %r330, %r271;
$L__BB0_27:
	and.b32  	%r273, %r200, 1024;
	setp.eq.s32 	%p15, %r273, 0;
	@%p15 bra 	$L__BB0_29;
	ld.global.u32 	%r274, [%rd6+200];
	xor.b32  	%r334, %r334, %r274;
	ld.global.u32 	%r275, [%rd6+204];
	xor.b32  	%r333, %r333, %r275;
	ld.global.u32 	%r276, [%rd6+208];
	xor.b32  	%r332, %r332, %r276;
	ld.global.u32 	%r277, [%rd6+212];
	xor.b32  	%r331, %r331, %r277;
	ld.global.u32 	%r278, [%rd6+216];
	xor.b32  	%r330, %r330, %r278;
$L__BB0_29:
	and.b32  	%r280, %r200, 2048;
	setp.eq.s32 	%p16, %r280, 0;
	@%p16 bra 	$L__BB0_31;
	ld.global.u32 	%r281, [%rd6+220];
	xor.b32  	%r334, %r334, %r281;
	ld.global.u32 	%r282, [%rd6+224];
	xor.b32  	%r333, %r333, %r282;
	ld.global.u32 	%r283, [%rd6+228];
	xor.b32  	%r332, %r332, %r283;
	ld.global.u32 	%r284, [%rd6+232];
	xor.b32  	%r331, %r331, %r284;
	ld.global.u32 	%r285, [%rd6+236];
	xor.b32  	%r330, %r330, %r285;
$L__BB0_31:
	and.b32  	%r287, %r200, 4096;
	setp.eq.s32 	%p17, %r287, 0;
	@%p17 bra 	$L__BB0_33;
	ld.global.u32 	%r288, [%rd6+240];
	xor.b32  	%r334, %r334, %r288;
	ld.global.u32 	%r289, [%rd6+244];
	xor.b32  	%r333, %r333, %r289;
	ld.global.u32 	%r290, [%rd6+248];
	xor.b32  	%r332, %r332, %r290;
	ld.global.u32 	%r291, [%rd6+252];
	xor.b32  	%r331, %r331, %r291;
	ld.global.u32 	%r292, [%rd6+256];
	xor.b32  	%r330, %r330, %r292;
$L__BB0_33:
	and.b32  	%r294, %r200, 8192;
	setp.eq.s32 	%p18, %r294, 0;
	@%p18 bra 	$L__BB0_35;
	ld.global.u32 	%r295, [%rd6+260];
	xor.b32  	%r334, %r334, %r295;
	ld.global.u32 	%r296, [%rd6+264];
	xor.b32  	%r333, %r333, %r296;
	ld.global.u32 	%r297, [%rd6+268];
	xor.b32  	%r332, %r332, %r297;
	ld.global.u32 	%r298, [%rd6+272];
	xor.b32  	%r331, %r331, %r298;
	ld.global.u32 	%r299, [%rd6+276];
	xor.b32  	%r330, %r330, %r299;
$L__BB0_35:
	and.b32  	%r301, %r200, 16384;
	setp.eq.s32 	%p19, %r301, 0;
	@%p19 bra 	$L__BB0_37;
	ld.global.u32 	%r302, [%rd6+280];
	xor.b32  	%r334, %r334, %r302;
	ld.global.u32 	%r303, [%rd6+284];
	xor.b32  	%r333, %r333, %r303;
	ld.global.u32 	%r304, [%rd6+288];
	xor.b32  	%r332, %r332, %r304;
	ld.global.u32 	%r305, [%rd6+292];
	xor.b32  	%r331, %r331, %r305;
	ld.global.u32 	%r306, [%rd6+296];
	xor.b32  	%r330, %r330, %r306;
$L__BB0_37:
	and.b32  	%r308, %r200, 32768;
	setp.eq.s32 	%p20, %r308, 0;
	@%p20 bra 	$L__BB0_39;
	ld.global.u32 	%r309, [%rd6+300];
	xor.b32  	%r334, %r334, %r309;
	ld.global.u32 	%r310, [%rd6+304];
	xor.b32  	%r333, %r333, %r310;
	ld.global.u32 	%r311, [%rd6+308];
	xor.b32  	%r332, %r332, %r311;
	ld.global.u32 	%r312, [%rd6+312];
	xor.b32  	%r331, %r331, %r312;
	ld.global.u32 	%r313, [%rd6+316];
	xor.b32  	%r330, %r330, %r313;
$L__BB0_39:
	add.s32 	%r329, %r329, 16;
	setp.ne.s32 	%p21, %r329, 32;
	@%p21 bra 	$L__BB0_7;
	mad.lo.s32 	%r314, %r323, -31, %r12;
	add.s32 	%r323, %r314, 1;
	setp.ne.s32 	%p22, %r323, 5;
	@%p22 bra 	$L__BB0_6;
	st.global.u32 	[%rd2+4], %r334;
	st.global.u32 	[%rd2+8], %r333;
	st.global.u32 	[%rd2+12], %r332;
	st.global.u32 	[%rd2+16], %r331;
	st.global.u32 	[%rd2+20], %r330;
	add.s32 	%r317, %r317, 1;
	setp.lt.u32 	%p23, %r317, %r3;
	@%p23 bra 	$L__BB0_5;
$L__BB0_42:
	shr.u64 	%rd7, %rd17, 2;
	add.s32 	%r316, %r316, 1;
	setp.gt.u64 	%p24, %rd17, 3;
	mov.u64 	%rd17, %rd7;
	@%p24 bra 	$L__BB0_3;
$L__BB0_43:
	mov.b32 	%r315, 0;
	st.global.v2.u32 	[%rd2+24], {%r315, %r315};
	st.global.u32 	[%rd2+32], %r315;
	mov.b64 	%rd16, 0;
	st.global.u64 	[%rd2+40], %rd16;
$L__BB0_44:
	ret;

}
	// .globl	_Z10monteCarloiP17curandStateXORWOWPfffif
.visible .entry _Z10monteCarloiP17curandStateXORWOWPfffif(
	.param .u32 _Z10monteCarloiP17curandStateXORWOWPfffif_param_0,
	.param .u64 .ptr .align 1 _Z10monteCarloiP17curandStateXORWOWPfffif_param_1,
	.param .u64 .ptr .align 1 _Z10monteCarloiP17curandStateXORWOWPfffif_param_2,
	.param .f32 _Z10monteCarloiP17curandStateXORWOWPfffif_param_3,
	.param .f32 _Z10monteCarloiP17curandStateXORWOWPfffif_param_4,
	.param .u32 _Z10monteCarloiP17curandStateXORWOWPfffif_param_5,
	.param .f32 _Z10monteCarloiP17curandStateXORWOWPfffif_param_6
)
{
	.reg .pred 	%p<9>;
	.reg .b32 	%r<42>;
	.reg .b32 	%f<47>;
	.reg .b64 	%rd<9>;

	ld.param.u32 	%r6, [_Z10monteCarloiP17curandStateXORWOWPfffif_param_0];
	ld.param.u64 	%rd3, [_Z10monteCarloiP17curandStateXORWOWPfffif_param_1];
	ld.param.u64 	%rd4, [_Z10monteCarloiP17curandStateXORWOWPfffif_param_2];
	ld.param.f32 	%f9, [_Z10monteCarloiP17curandStateXORWOWPfffif_param_3];
	ld.param.f32 	%f10, [_Z10monteCarloiP17curandStateXORWOWPfffif_param_4];
	ld.param.u32 	%r5, [_Z10monteCarloiP17curandStateXORWOWPfffif_param_5];
	ld.param.f32 	%f11, [_Z10monteCarloiP17curandStateXORWOWPfffif_param_6];
	mov.u32 	%r7, %tid.x;
	mov.u32 	%r8, %ntid.x;
	mov.u32 	%r9, %ctaid.x;
	mad.lo.s32 	%r1, %r8, %r9, %r7;
	setp.ge.s32 	%p1, %r1, %r6;
	setp.lt.s32 	%p2, %r5, 1;
	or.pred  	%p3, %p1, %p2;
	@%p3 bra 	$L__BB1_6;
	cvta.to.global.u64 	%rd5, %rd4;
	cvta.to.global.u64 	%rd6, %rd3;
	mul.wide.s32 	%rd7, %r1, 4;
	add.s64 	%rd1, %rd5, %rd7;
	mul.f32 	%f1, %f9, %f11;
	sqrt.rn.f32 	%f2, %f11;
	mul.wide.s32 	%rd8, %r1, 48;
	add.s64 	%rd2, %rd6, %rd8;
	ld.global.f32 	%f45, [%rd1];
	neg.s32 	%r41, %r5;
$L__BB1_2:
	ld.global.u32 	%r10, [%rd2+24];
	setp.eq.s32 	%p4, %r10, 1;
	@%p4 bra 	$L__BB1_4;
	ld.global.v2.u32 	{%r11, %r12}, [%rd2];
	shr.u32 	%r13, %r12, 2;
	xor.b32  	%r14, %r13, %r12;
	ld.global.v2.u32 	{%r15, %r16}, [%rd2+8];
	ld.global.v2.u32 	{%r17, %r18}, [%rd2+16];
	shl.b32 	%r19, %r18, 4;
	shl.b32 	%r20, %r14, 1;
	xor.b32  	%r21, %r20, %r19;
	xor.b32  	%r22, %r21, %r14;
	xor.b32  	%r23, %r22, %r18;
	add.s32 	%r24, %r11, %r23;
	add.s32 	%r25, %r24, 362437;
	shr.u32 	%r26, %r15, 2;
	xor.b32  	%r27, %r26, %r15;
	st.global.v2.u32 	[%rd2+8], {%r17, %r18};
	shl.b32 	%r28, %r23, 4;
	shl.b32 	%r29, %r27, 1;
	xor.b32  	%r30, %r29, %r28;
	xor.b32  	%r31, %r30, %r27;
	xor.b32  	%r32, %r31, %r23;
	st.global.v2.u32 	[%rd2+16], {%r23, %r32};
	add.s32 	%r33, %r11, 724874;
	st.global.v2.u32 	[%rd2], {%r33, %r16};
	add.s32 	%r34, %r32, %r33;
	cvt.rn.f32.u32 	%f12, %r25;
	fma.rn.f32 	%f13, %f12, 0f2F800000, 0f2F000000;
	cvt.rn.f32.u32 	%f14, %r34;
	fma.rn.f32 	%f15, %f14, 0f30C90FDB, 0f30490FDB;
	setp.lt.f32 	%p5, %f13, 0f00800000;
	mul.f32 	%f16, %f13, 0f4B000000;
	selp.f32 	%f17, %f16, %f13, %p5;
	selp.f32 	%f18, 0fC1B80000, 0f00000000, %p5;
	mov.b32 	%r35, %f17;
	add.s32 	%r36, %r35, -1059760811;
	and.b32  	%r37, %r36, -8388608;
	sub.s32 	%r38, %r35, %r37;
	mov.b32 	%f19, %r38;
	cvt.rn.f32.s32 	%f20, %r37;
	fma.rn.f32 	%f21, %f20, 0f34000000, %f18;
	add.f32 	%f22, %f19, 0fBF800000;
	fma.rn.f32 	%f23, %f22, 0fBE055027, 0f3E1039F6;
	fma.rn.f32 	%f24, %f23, %f22, 0fBDF8CDCC;
	fma.rn.f32 	%f25, %f24, %f22, 0f3E0F2955;
	fma.rn.f32 	%f26, %f25, %f22, 0fBE2AD8B9;
	fma.rn.f32 	%f27, %f26, %f22, 0f3E4CED0B;
	fma.rn.f32 	%f28, %f27, %f22, 0fBE7FFF22;
	fma.rn.f32 	%f29, %f28, %f22, 0f3EAAAA78;
	fma.rn.f32 	%f30, %f29, %f22, 0fBF000000;
	mul.f32 	%f31, %f22, %f30;
	fma.rn.f32 	%f32, %f31, %f22, %f22;
	fma.rn.f32 	%f33, %f21, 0f3F317218, %f32;
	setp.gt.u32 	%p6, %r35, 2139095039;
	fma.rn.f32 	%f34, %f17, 0f7F800000, 0f7F800000;
	selp.f32 	%f35, %f34, %f33, %p6;
	setp.eq.f32 	%p7, %f17, 0f00000000;
	mul.f32 	%f36, %f35, 0fC0000000;
	selp.f32 	%f37, 0f7F800000, %f36, %p7;
	sqrt.rn.f32 	%f38, %f37;
	sin.approx.f32 	%f39, %f15;
	cos.approx.f32 	%f40, %f15;
	mul.f32 	%f46, %f38, %f39;
	mul.f32 	%f41, %f38, %f40;
	st.global.f32 	[%rd2+32], %f41;
	mov.b32 	%r39, 1;
	st.global.u32 	[%rd2+24], %r39;
	bra.uni 	$L__BB1_5;
$L__BB1_4:
	mov.b32 	%r40, 0;
	st.global.u32 	[%rd2+24], %r40;
	ld.global.f32 	%f46, [%rd2+32];
$L__BB1_5:
	mul.f32 	%f42, %f2, %f46;
	fma.rn.f32 	%f43, %f10, %f42, %f1;
	ld.global.f32 	%f44, [%rd1];
	fma.rn.f32 	%f45, %f45, %f43, %f44;
	st.global.f32 	[%rd1], %f45;
	add.s32 	%r41, %r41, 1;
	setp.ne.s32 	%p8, %r41, 0;
	@%p8 bra 	$L__BB1_2;
$L__BB1_6:
	ret;

}


// ===== COMPILED SASS (sm_100) =====

	.target	sm_100

	.elftype	@"ET_EXEC"


//--------------------- .note.nv.tkinfo           --------------------------
	.section	.note.nv.tkinfo,"",@"SHT_NOTE"
	.sectionflags	@"SHF_NOTE_NV_TKINFO"
	.tkinfo
        /*0018*/ 	.word	0x00000002
        /*0030*/ 	.string	""
        /*0030*/ 	.string	"ptxas"
        /*0030*/ 	.string	"Cuda compilation tools, release 13.0, V13.0.88"
        /*0030*/ 	.string	"Build cuda_13.0.r13.0/compiler.36424714_0"
        /*0030*/ 	.string	"-arch sm_100 -m 64 "



//--------------------- .note.nv.cuinfo           --------------------------
	.section	.note.nv.cuinfo,"",@"SHT_NOTE"
	.sectionflags	@"SHF_NOTE_NV_CUINFO"
        /*0018*/ 	.short	0x0002
        /*001a*/ 	.short	0x0064
        /*001c*/ 	.short	0x0082
	.zero		2


//--------------------- .nv.info                  --------------------------
	.section	.nv.info,"",@"SHT_CUDA_INFO"
	.align	4


	//----- nvinfo : EIATTR_REGCOUNT
	.align		4
        /*0000*/ 	.byte	0x04, 0x2f
        /*0002*/ 	.short	(.L_10 - .L_9)
	.align		4
.L_9:
        /*0004*/ 	.word	index@(_Z13initializePRGijP17curandStateXORWOW)
        /*0008*/ 	.word	0x0000001f


	//----- nvinfo : EIATTR_FRAME_SIZE
	.align		4
.L_10:
        /*000c*/ 	.byte	0x04, 0x11
        /*000e*/ 	.short	(.L_12 - .L_11)
	.align		4
.L_11:
        /*0010*/ 	.word	index@(_Z13initializePRGijP17curandStateXORWOW)
        /*0014*/ 	.word	0x00000000


	//----- nvinfo : EIATTR_REGCOUNT
	.align		4
.L_12:
        /*0018*/ 	.byte	0x04, 0x2f
        /*001a*/ 	.short	(.L_14 - .L_13)
	.align		4
.L_13:
        /*001c*/ 	.word	index@(_Z10monteCarloiP17curandStateXORWOWPfffif)
        /*0020*/ 	.word	0x00000017


	//----- nvinfo : EIATTR_FRAME_SIZE
	.align		4
.L_14:
        /*0024*/ 	.byte	0x04, 0x11
        /*0026*/ 	.short	(.L_16 - .L_15)
	.align		4
.L_15:
        /*0028*/ 	.word	index@($__internal_0_$__cuda_sm20_sqrt_rn_f32_slowpath)
        /*002c*/ 	.word	0x00000000


	//----- nvinfo : EIATTR_FRAME_SIZE
	.align		4
.L_16:
        /*0030*/ 	.byte	0x04, 0x11
        /*0032*/ 	.short	(.L_18 - .L_17)
	.align		4
.L_17:
        /*0034*/ 	.word	index@(_Z10monteCarloiP17curandStateXORWOWPfffif)
        /*0038*/ 	.word	0x00000000


	//----- nvinfo : EIATTR_MIN_STACK_SIZE
	.align		4
.L_18:
        /*003c*/ 	.byte	0x04, 0x12
        /*003e*/ 	.short	(.L_20 - .L_19)
	.align		4
.L_19:
        /*0040*/ 	.word	index@(_Z10monteCarloiP17curandStateXORWOWPfffif)
        /*0044*/ 	.word	0x00000000


	//----- nvinfo : EIATTR_MIN_STACK_SIZE
	.align		4
.L_20:
        /*0048*/ 	.byte	0x04, 0x12
        /*004a*/ 	.short	(.L_22 - .L_21)
	.align		4
.L_21:
        /*004c*/ 	.word	index@(_Z13initializePRGijP17curandStateXORWOW)
        /*0050*/ 	.word	0x00000000
.L_22:


//--------------------- .nv.compat                --------------------------
	.section	.nv.compat,"",@"SHT_CUDA_COMPAT_INFO"
	.align	4
        /*0000*/ 	.byte	0x02, 0x09, 0x00, 0x00, 0x02, 0x02, 0x01, 0x00, 0x02, 0x05, 0x05, 0x00, 0x03, 0x07, 0x01, 0x01
        /*0010*/ 	.byte	0x02, 0x03, 0x00, 0x00, 0x02, 0x06, 0x01, 0x00, 0x04, 0x0b, 0x08, 0x00, 0x01, 0x00, 0x00, 0x00
        /*0020*/ 	.byte	0x00, 0x00, 0x00, 0x00


//--------------------- .nv.info._Z10monteCarloiP17curandStateXORWOWPfffif --------------------------
	.section	.nv.info._Z10monteCarloiP17curandStateXORWOWPfffif,"",@"SHT_CUDA_INFO"
	.sectionflags	@""
	.align	4


	//----- nvinfo : EIATTR_CUDA_API_VERSION
	.align		4
        /*0000*/ 	.byte	0x04, 0x37
        /*0002*/ 	.short	(.L_24 - .L_23)
.L_23:
        /*0004*/ 	.word	0x00000082


	//----- nvinfo : EIATTR_KPARAM_INFO
	.align		4
.L_24:
        /*0008*/ 	.byte	0x04, 0x17
        /*000a*/ 	.short	(.L_26 - .L_25)
.L_25:
        /*000c*/ 	.word	0x00000000
        /*0010*/ 	.short	0x0006
        /*0012*/ 	.short	0x0024
        /*0014*/ 	.byte	0x00, 0xf0, 0x11, 0x00


	//----- nvinfo : EIATTR_KPARAM_INFO
	.align		4
.L_26:
        /*0018*/ 	.byte	0x04, 0x17
        /*001a*/ 	.short	(.L_28 - .L_27)
.L_27:
        /*001c*/ 	.word	0x00000000
        /*0020*/ 	.short	0x0005
        /*0022*/ 	.short	0x0020
        /*0024*/ 	.byte	0x00, 0xf0, 0x11, 0x00


	//----- nvinfo : EIATTR_KPARAM_INFO
	.align		4
.L_28:
        /*0028*/ 	.byte	0x04, 0x17
        /*002a*/ 	.short	(.L_30 - .L_29)
.L_29:
        /*002c*/ 	.word	0x00000000
        /*0030*/ 	.short	0x0004
        /*0032*/ 	.short	0x001c
        /*0034*/ 	.byte	0x00, 0xf0, 0x11, 0x00


	//----- nvinfo : EIATTR_KPARAM_INFO
	.align		4
.L_30:
        /*0038*/ 	.byte	0x04, 0x17
        /*003a*/ 	.short	(.L_32 - .L_31)
.L_31:
        /*003c*/ 	.word	0x00000000
        /*0040*/ 	.short	0x0003
        /*0042*/ 	.short	0x0018
        /*0044*/ 	.byte	0x00, 0xf0, 0x11, 0x00


	//----- nvinfo : EIATTR_KPARAM_INFO
	.align		4
.L_32:
        /*0048*/ 	.byte	0x04, 0x17
        /*004a*/ 	.short	(.L_34 - .L_33)
.L_33:
        /*004c*/ 	.word	0x00000000
        /*0050*/ 	.short	0x0002
        /*0052*/ 	.short	0x0010
        /*0054*/ 	.byte	0x00, 0xf5, 0x21, 0x00


	//----- nvinfo : EIATTR_KPARAM_INFO
	.align		4
.L_34:
        /*0058*/ 	.byte	0x04, 0x17
        /*005a*/ 	.short	(.L_36 - .L_35)
.L_35:
        /*005c*/ 	.word	0x00000000
        /*0060*/ 	.short	0x0001
        /*0062*/ 	.short	0x0008
        /*0064*/ 	.byte	0x00, 0xf5, 0x21, 0x00


	//----- nvinfo : EIATTR_KPARAM_INFO
	.align		4
.L_36:
        /*0068*/ 	.byte	0x04, 0x17
        /*006a*/ 	.short	(.L_38 - .L_37)
.L_37:
        /*006c*/ 	.word	0x00000000
        /*0070*/ 	.short	0x0000
        /*0072*/ 	.short	0x0000
        /*0074*/ 	.byte	0x00, 0xf0, 0x11, 0x00


	//----- nvinfo : EIATTR_SPARSE_MMA_MASK
	.align		4
.L_38:
        /*0078*/ 	.byte	0x03, 0x50
        /*007a*/ 	.short	0x0000


	//----- nvinfo : EIATTR_MAXREG_COUNT
	.align		4
        /*007c*/ 	.byte	0x03, 0x1b
        /*007e*/ 	.short	0x00ff


	//----- nvinfo : EIATTR_MERCURY_ISA_VERSION
	.align		4
        /*0080*/ 	.byte	0x03, 0x5f
        /*0082*/ 	.short	0x0101


	//----- nvinfo : EIATTR_VRC_CTA_INIT_COUNT
	.align		4
        /*0084*/ 	.byte	0x02, 0x4a
	.zero		1
	.zero		1


	//----- nvinfo : EIATTR_EXIT_INSTR_OFFSETS
	.align		4
        /*0088*/ 	.byte	0x04, 0x1c
        /*008a*/ 	.short	(.L_40 - .L_39)


	//   ....[0]....
.L_39:
        /*008c*/ 	.word	0x00000090


	//   ....[1]....
        /*0090*/ 	.word	0x00000820


	//----- nvinfo : EIATTR_CRS_STACK_SIZE
	.align		4
.L_40:
        /*0094*/ 	.byte	0x04, 0x1e
        /*0096*/ 	.short	(.L_42 - .L_41)
.L_41:
        /*0098*/ 	.word	0x00000000


	//----- nvinfo : EIATTR_CBANK_PARAM_SIZE
	.align		4
.L_42:
        /*009c*/ 	.byte	0x03, 0x19
        /*009e*/ 	.short	0x0028


	//----- nvinfo : EIATTR_PARAM_CBANK
	.align		4
        /*00a0*/ 	.byte	0x04, 0x0a
        /*00a2*/ 	.short	(.L_44 - .L_43)
	.align		4
.L_43:
        /*00a4*/ 	.word	index@(.nv.constant0._Z10monteCarloiP17curandStateXORWOWPfffif)
        /*00a8*/ 	.short	0x0380
        /*00aa*/ 	.short	0x0028


	//----- nvinfo : EIATTR_SW_WAR
	.align		4
.L_44:
        /*00ac*/ 	.byte	0x04, 0x36
        /*00ae*/ 	.short	(.L_46 - .L_45)
.L_45:
        /*00b0*/ 	.word	0x00000008
.L_46:


//--------------------- .nv.info._Z13initializePRGijP17curandStateXORWOW --------------------------
	.section	.nv.info._Z13initializePRGijP17curandStateXORWOW,"",@"SHT_CUDA_INFO"
	.sectionflags	@""
	.align	4


	//----- nvinfo : EIATTR_CUDA_API_VERSION
	.align		4
        /*0000*/ 	.byte	0x04, 0x37
        /*0002*/ 	.short	(.L_48 - .L_47)
.L_47:
        /*0004*/ 	.word	0x00000082


	//----- nvinfo : EIATTR_KPARAM_INFO
	.align		4
.L_48:
        /*0008*/ 	.byte	0x04, 0x17
        /*000a*/ 	.short	(.L_50 - .L_49)
.L_49:
        /*000c*/ 	.word	0x00000000
        /*0010*/ 	.short	0x0002
        /*0012*/ 	.short	0x0008
        /*0014*/ 	.byte	0x00, 0xf5, 0x21, 0x00


	//----- nvinfo : EIATTR_KPARAM_INFO
	.align		4
.L_50:
        /*0018*/ 	.byte	0x04, 0x17
        /*001a*/ 	.short	(.L_52 - .L_51)
.L_51:
        /*001c*/ 	.word	0x00000000
        /*0020*/ 	.short	0x0001
        /*0022*/ 	.short	0x0004
        /*0024*/ 	.byte	0x00, 0xf0, 0x11, 0x00


	//----- nvinfo : EIATTR_KPARAM_INFO
	.align		4
.L_52:
        /*0028*/ 	.byte	0x04, 0x17
        /*002a*/ 	.short	(.L_54 - .L_53)
.L_53:
        /*002c*/ 	.word	0x00000000
        /*0030*/ 	.short	0x0000
        /*0032*/ 	.short	0x0000
        /*0034*/ 	.byte	0x00, 0xf0, 0x11, 0x00


	//----- nvinfo : EIATTR_SPARSE_MMA_MASK
	.align		4
.L_54:
        /*0038*/ 	.byte	0x03, 0x50
        /*003a*/ 	.short	0x0000


	//----- nvinfo : EIATTR_MAXREG_COUNT
	.align		4
        /*003c*/ 	.byte	0x03, 0x1b
        /*003e*/ 	.short	0x00ff


	//----- nvinfo : EIATTR_MERCURY_ISA_VERSION
	.align		4
        /*0040*/ 	.byte	0x03, 0x5f
        /*0042*/ 	.short	0x0101


	//----- nvinfo : EIATTR_VRC_CTA_INIT_COUNT
	.align		4
        /*0044*/ 	.byte	0x02, 0x4a
	.zero		1
	.zero		1


	//----- nvinfo : EIATTR_EXIT_INSTR_OFFSETS
	.align		4
        /*0048*/ 	.byte	0x04, 0x1c
        /*004a*/ 	.short	(.L_56 - .L_55)


	//   ....[0]....
.L_55:
        /*004c*/ 	.word	0x00000070


	//   ....[1]....
        /*0050*/ 	.word	0x00000ee0


	//----- nvinfo : EIATTR_CRS_STACK_SIZE
	.align		4
.L_56:
        /*0054*/ 	.byte	0x04, 0x1e
        /*0056*/ 	.short	(.L_58 - .L_57)
.L_57:
        /*0058*/ 	.word	0x00000000


	//----- nvinfo : EIATTR_CBANK_PARAM_SIZE
	.align		4
.L_58:
        /*005c*/ 	.byte	0x03, 0x19
        /*005e*/ 	.short	0x0010


	//----- nvinfo : EIATTR_PARAM_CBANK
	.align		4
        /*0060*/ 	.byte	0x04, 0x0a
        /*0062*/ 	.short	(.L_60 - .L_59)
	.align		4
.L_59:
        /*0064*/ 	.word	index@(.nv.constant0._Z13initializePRGijP17curandStateXORWOW)
        /*0068*/ 	.short	0x0380
        /*006a*/ 	.short	0x0010


	//----- nvinfo : EIATTR_SW_WAR
	.align		4
.L_60:
        /*006c*/ 	.byte	0x04, 0x36
        /*006e*/ 	.short	(.L_62 - .L_61)
.L_61:
        /*0070*/ 	.word	0x00000008
.L_62:


//--------------------- .nv.callgraph             --------------------------
	.section	.nv.callgraph,"",@"SHT_CUDA_CALLGRAPH"
	.align	4
	.sectionentsize	8
	.align		4
        /*0000*/ 	.word	0x00000000
	.align		4
        /*0004*/ 	.word	0xffffffff
	.align		4
        /*0008*/ 	.word	0x00000000
	.align		4
        /*000c*/ 	.word	0xfffffffe
	.align		4
        /*0010*/ 	.word	0x00000000
	.align		4
        /*0014*/ 	.word	0xfffffffd
	.align		4
        /*0018*/ 	.word	0x00000000
	.align		4
        /*001c*/ 	.word	0xfffffffc


//--------------------- .nv.constant4             --------------------------
	.section	.nv.constant4,"a",@progbits
	.align	8
	.align		8
.nv.constant4:
        /*0000*/ 	.dword	precalc_xorwow_matrix
	.align		8
        /*0008*/ 	.dword	precalc_xorwow_offset_matrix
	.align		8
        /*0010*/ 	.dword	mrg32k3aM1
	.align		8
        /*0018*/ 	.dword	mrg32k3aM2
	.align		8
        /*0020*/ 	.dword	mrg32k3aM1SubSeq
	.align		8
        /*0028*/ 	.dword	mrg32k3aM2SubSeq
	.align		8
        /*0030*/ 	.dword	mrg32k3aM1Seq
	.align		8
        /*0038*/ 	.dword	mrg32k3aM2Seq


//--------------------- .nv.constant3             --------------------------
	.section	.nv.constant3,"a",@progbits
	.align	8
.nv.constant3:
	.type		__cr_lgamma_table,@object
	.size		__cr_lgamma_table,(.L_8 - __cr_lgamma_table)
__cr_lgamma_table:
        /*0000*/ 	.byte	0x00, 0x00, 0x00, 0x00, 0x00, 0x00, 0x00, 0x00, 0x00, 0x00, 0x00, 0x00, 0x00, 0x00, 0x00, 0x00
        /*0010*/ 	.byte	0xef, 0x39, 0xfa, 0xfe, 0x42, 0x2e, 0xe6, 0x3f, 0x02, 0x20, 0x2a, 0xfa, 0x0b, 0xab, 0xfc, 0x3f
        /*0020*/ 	.byte	0xf9, 0x2c, 0x92, 0x7c, 0xa7, 0x6c, 0x09, 0x40, 0xc9, 0x79, 0x44, 0x3c, 0x64, 0x26, 0x13, 0x40
        /*0030*/ 	.byte	0xca, 0x01, 0xcf, 0x3a, 0x27, 0x51, 0x1a, 0x40, 0x30, 0xcc, 0x2d, 0xf3, 0xe1, 0x0c, 0x21, 0x40
        /*0040*/ 	.byte	0x0d, 0xb7, 0xfc, 0x82, 0x8e, 0x35, 0x25, 0x40
.L_8:


//--------------------- .text._Z10monteCarloiP17curandStateXORWOWPfffif --------------------------
	.section	.text._Z10monteCarloiP17curandStateXORWOWPfffif,"ax",@progbits
	.align	128
        .global         _Z10monteCarloiP17curandStateXORWOWPfffif
        .type           _Z10monteCarloiP17curandStateXORWOWPfffif,@function
        .size           _Z10monteCarloiP17curandStateXORWOWPfffif,(.L_x_21 - _Z10monteCarloiP17curandStateXORWOWPfffif)
        .other          _Z10monteCarloiP17curandStateXORWOWPfffif,@"STO_CUDA_ENTRY STV_DEFAULT"
_Z10monteCarloiP17curandStateXORWOWPfffif:
.text._Z10monteCarloiP17curandStateXORWOWPfffif:
[----:B------:R-:W-:Y:S01]  /*0000*/  LDC R1, c[0x0][0x37c] ;  /* 0x0000df00ff017b82 */ /* 0x000fe20000000800 */
[----:B------:R-:W0:Y:S07]  /*0010*/  S2R R9, SR_TID.X ;  /* 0x0000000000097919 */ /* 0x000e2e0000002100 */
[----:B------:R-:W1:Y:S01]  /*0020*/  LDC R2, c[0x0][0x3a0] ;  /* 0x0000e800ff027b82 */ /* 0x000e620000000800 */
[----:B------:R-:W0:Y:S01]  /*0030*/  LDCU UR4, c[0x0][0x360] ;  /* 0x00006c00ff0477ac */ /* 0x000e220008000800 */
[----:B------:R-:W0:Y:S01]  /*0040*/  S2R R0, SR_CTAID.X ;  /* 0x0000000000007919 */ /* 0x000e220000002500 */
[----:B------:R-:W2:Y:S01]  /*0050*/  LDCU UR5, c[0x0][0x380] ;  /* 0x00007000ff0577ac */ /* 0x000ea20008000800 */
[----:B-1----:R-:W-:Y:S01]  /*0060*/  ISETP.GE.AND P0, PT, R2, 0x1, PT ;  /* 0x000000010200780c */ /* 0x002fe20003f06270 */
[----:B0-----:R-:W-:-:S05]  /*0070*/  IMAD R9, R0, UR4, R9 ;  /* 0x0000000400097c24 */ /* 0x001fca000f8e0209 */
[----:B--2---:R-:W-:-:S13]  /*0080*/  ISETP.GE.OR P0, PT, R9, UR5, !P0 ;  /* 0x0000000509007c0c */ /* 0x004fda000c706670 */
[----:B------:R-:W-:Y:S05]  /*0090*/  @P0 EXIT ;  /* 0x000000000000094d */ /* 0x000fea0003800000 */
[----:B------:R-:W0:Y:S01]  /*00a0*/  LDCU UR5, c[0x0][0x3a4] ;  /* 0x00007480ff0577ac */ /* 0x000e220008000800 */
[----:B------:R-:W1:Y:S01]  /*00b0*/  LDC.64 R2, c[0x0][0x390] ;  /* 0x0000e400ff027b82 */ /* 0x000e620000000a00 */
[----:B------:R-:W2:Y:S01]  /*00c0*/  LDCU.64 UR6, c[0x0][0x358] ;  /* 0x00006b00ff0677ac */ /* 0x000ea20008000a00 */
[----:B0-----:R-:W-:Y:S02]  /*00d0*/  UIADD3 UR4, UPT, UPT, UR5, -0xd000000, URZ ;  /* 0xf300000005047890 */ /* 0x001fe4000fffe0ff */
[----:B------:R-:W0:Y:S02]  /*00e0*/  MUFU.RSQ R0, UR5 ;  /* 0x0000000500007d08 */ /* 0x000e240008001400 */
[----:B------:R-:W-:Y:S01]  /*00f0*/  UISETP.GT.U32.AND UP0, UPT, UR4, 0x727fffff, UPT ;  /* 0x727fffff0400788c */ /* 0x000fe2000bf04070 */
[----:B-1----:R-:W-:-:S08]  /*0100*/  IMAD.WIDE R2, R9, 0x4, R2 ;  /* 0x0000000409027825 */ /* 0x002fd000078e0202 */
[----:B0-2---:R-:W-:Y:S05]  /*0110*/  BRA.U !UP0, `(.L_x_0) ;  /* 0x0000000108207547 */ /* 0x005fea000b800000 */
[----:B------:R-:W0:Y:S01]  /*0120*/  LDCU UR4, c[0x0][0x3a4] ;  /* 0x00007480ff0477ac */ /* 0x000e220008000800 */
[----:B------:R-:W-:Y:S01]  /*0130*/  BSSY.RECONVERGENT B0, `(.L_x_1) ;  /* 0x0000004000007945 */ /* 0x000fe20003800200 */
[----:B------:R-:W-:Y:S02]  /*0140*/  MOV R16, 0x170 ;  /* 0x0000017000107802 */ /* 0x000fe40000000f00 */
[----:B0-----:R-:W-:-:S07]  /*0150*/  MOV R0, UR4 ;  /* 0x0000000400007c02 */ /* 0x001fce0008000f00 */
[----:B------:R-:W-:Y:S05]  /*0160*/  CALL.REL.NOINC `($__internal_0_$__cuda_sm20_sqrt_rn_f32_slowpath) ;  /* 0x0000000400b07944 */ /* 0x000fea0003c00000 */
[----:B------:R-:W-:Y:S05]  /*0170*/  BSYNC.RECONVERGENT B0 ;  /* 0x0000000000007941 */ /* 0x000fea0003800200 */
.L_x_1:
[----:B------:R-:W-:Y:S01]  /*0180*/  MOV R12, R0 ;  /* 0x00000000000c7202 */ /* 0x000fe20000000f00 */
[----:B------:R-:W-:Y:S06]  /*0190*/  BRA `(.L_x_2) ;  /* 0x0000000000107947 */ /* 0x000fec0003800000 */
.L_x_0:
[C---:B------:R-:W-:Y:S01]  /*01a0*/  FMUL.FTZ R12, R0.reuse, UR5 ;  /* 0x00000005000c7c20 */ /* 0x040fe20008410000 */
[----:B------:R-:W-:-:S03]  /*01b0*/  FMUL.FTZ R0, R0, 0.5 ;  /* 0x3f00000000007820 */ /* 0x000fc60000410000 */
[----:B------:R-:W-:-:S04]  /*01c0*/  FFMA R5, -R12, R12, UR5 ;  /* 0x000000050c057e23 */ /* 0x000fc8000800010c */
[----:B------:R-:W-:-:S07]  /*01d0*/  FFMA R12, R5, R0, R12 ;  /* 0x00000000050c7223 */ /* 0x000fce000000000c */
.L_x_2:
[----:B------:R0:W5:Y:S01]  /*01e0*/  LDG.E R13, desc[UR6][R2.64] ;  /* 0x00000006020d7981 */ /* 0x000162000c1e1900 */
[----:B------:R-:W1:Y:S01]  /*01f0*/  LDC.64 R4, c[0x0][0x388] ;  /* 0x0000e200ff047b82 */ /* 0x000e620000000a00 */
[----:B------:R-:W2:Y:S01]  /*0200*/  LDCU.64 UR4, c[0x0][0x3a0] ;  /* 0x00007400ff0477ac */ /* 0x000ea20008000a00 */
[----:B------:R-:W3:Y:S06]  /*0210*/  LDCU UR8, c[0x0][0x39c] ;  /* 0x00007380ff0877ac */ /* 0x000eec0008000800 */
[----:B------:R-:W4:Y:S01]  /*0220*/  LDC R14, c[0x0][0x398] ;  /* 0x0000e600ff0e7b82 */ /* 0x000f220000000800 */
[----:B--2---:R-:W-:Y:S01]  /*0230*/  UIADD3 UR4, UPT, UPT, -UR4, URZ, URZ ;  /* 0x000000ff04047290 */ /* 0x004fe2000fffe1ff */
[----:B-1----:R-:W-:-:S04]  /*0240*/  IMAD.WIDE R4, R9, 0x30, R4 ;  /* 0x0000003009047825 */ /* 0x002fc800078e0204 */
[----:B0--34-:R-:W-:-:S07]  /*0250*/  FMUL R14, R14, UR5 ;  /* 0x000000050e0e7c20 */ /* 0x019fce0008400000 */
.L_x_9:
[----:B------:R-:W2:Y:S01]  /*0260*/  LDG.E R0, desc[UR6][R4.64+0x18] ;  /* 0x0000180604007981 */ /* 0x000ea2000c1e1900 */
[----:B------:R-:W-:Y:S01]  /*0270*/  BSSY.RECONVERGENT B0, `(.L_x_3) ;  /* 0x0000052000007945 */ /* 0x000fe20003800200 */
[----:B--2---:R-:W-:-:S13]  /*0280*/  ISETP.NE.AND P0, PT, R0, 0x1, PT ;  /* 0x000000010000780c */ /* 0x004fda0003f05270 */
[----:B01----:R-:W-:Y:S05]  /*0290*/  @!P0 BRA `(.L_x_4) ;  /* 0x0000000400348947 */ /* 0x003fea0003800000 */
[----:B------:R-:W2:Y:S04]  /*02a0*/  LDG.E.64 R10, desc[UR6][R4.64] ;  /* 0x00000006040a7981 */ /* 0x000ea8000c1e1b00 */
[----:B------:R-:W3:Y:S04]  /*02b0*/  LDG.E.64 R6, desc[UR6][R4.64+0x10] ;  /* 0x0000100604067981 */ /* 0x000ee8000c1e1b00 */
[----:B------:R-:W4:Y:S01]  /*02c0*/  LDG.E.64 R8, desc[UR6][R4.64+0x8] ;  /* 0x0000080604087981 */ /* 0x000f22000c1e1b00 */
[----:B------:R-:W-:Y:S01]  /*02d0*/  MOV R18, 0x3e055027 ;  /* 0x3e05502700127802 */ /* 0x000fe20000000f00 */
[----:B------:R-:W-:Y:S01]  /*02e0*/  BSSY.RECONVERGENT B1, `(.L_x_5) ;  /* 0x000003f000017945 */ /* 0x000fe20003800200 */
[----:B--2---:R-:W-:-:S04]  /*02f0*/  SHF.R.U32.HI R0, RZ, 0x2, R11 ;  /* 0x00000002ff007819 */ /* 0x004fc8000001160b */
[----:B------:R-:W-:Y:S01]  /*0300*/  LOP3.LUT R0, R0, R11, RZ, 0x3c, !PT ;  /* 0x0000000b00007212 */ /* 0x000fe200078e3cff */
[----:B---3--:R0:W-:Y:S01]  /*0310*/  STG.E.64 desc[UR6][R4.64+0x8], R6 ;  /* 0x0000080604007986 */ /* 0x0081e2000c101b06 */
[----:B------:R-:W-:Y:S02]  /*0320*/  SHF.L.U32 R11, R7, 0x4, RZ ;  /* 0x00000004070b7819 */ /* 0x000fe400000006ff */
[----:B------:R-:W-:-:S04]  /*0330*/  SHF.L.U32 R15, R0, 0x1, RZ ;  /* 0x00000001000f7819 */ /* 0x000fc800000006ff */
[----:B------:R-:W-:Y:S01]  /*0340*/  LOP3.LUT R16, R0, R15, R11, 0x96, !PT ;  /* 0x0000000f00107212 */ /* 0x000fe200078e960b */
[----:B------:R-:W-:Y:S01]  /*0350*/  HFMA2 R11, -RZ, RZ, 0.1171875, 0 ;  /* 0x2f800000ff0b7431 */ /* 0x000fe200000001ff */
[----:B----4-:R-:W-:Y:S02]  /*0360*/  SHF.R.U32.HI R15, RZ, 0x2, R8 ;  /* 0x00000002ff0f7819 */ /* 0x010fe40000011608 */
[----:B------:R-:W-:Y:S02]  /*0370*/  LOP3.LUT R16, R16, R7, RZ, 0x3c, !PT ;  /* 0x0000000710107212 */ /* 0x000fe400078e3cff */
[----:B------:R-:W-:Y:S02]  /*0380*/  LOP3.LUT R15, R15, R8, RZ, 0x3c, !PT ;  /* 0x000000080f0f7212 */ /* 0x000fe400078e3cff */
[----:B------:R-:W-:Y:S02]  /*0390*/  IADD3 R0, PT, PT, R10, 0x587c5, R16 ;  /* 0x000587c50a007810 */ /* 0x000fe40007ffe010 */
[----:B------:R-:W-:-:S02]  /*03a0*/  SHF.L.U32 R8, R16, 0x4, RZ ;  /* 0x0000000410087819 */ /* 0x000fc400000006ff */
[----:B------:R-:W-:-:S05]  /*03b0*/  I2FP.F32.U32 R0, R0 ;  /* 0x0000000000007245 */ /* 0x000fca0000201000 */
[----:B------:R-:W-:-:S05]  /*03c0*/  FFMA R0, R0, R11, 1.1641532182693481445e-10 ;  /* 0x2f00000000007423 */ /* 0x000fca000000000b */
[----:B------:R-:W-:-:S04]  /*03d0*/  FSETP.GEU.AND P0, PT, R0, 1.175494350822287508e-38, PT ;  /* 0x008000000000780b */ /* 0x000fc80003f0e000 */
[----:B------:R-:W-:-:S09]  /*03e0*/  FSEL R17, RZ, -23, P0 ;  /* 0xc1b80000ff117808 */ /* 0x000fd20000000000 */
[----:B------:R-:W-:-:S05]  /*03f0*/  @!P0 FMUL R0, R0, 8388608 ;  /* 0x4b00000000008820 */ /* 0x000fca0000400000 */
[C---:B------:R-:W-:Y:S02]  /*0400*/  IADD3 R11, PT, PT, R0.reuse, -0x3f2aaaab, RZ ;  /* 0xc0d55555000b7810 */ /* 0x040fe40007ffe0ff */
[----:B------:R-:W-:Y:S02]  /*0410*/  ISETP.GT.U32.AND P0, PT, R0, 0x7f7fffff, PT ;  /* 0x7f7fffff0000780c */ /* 0x000fe40003f04070 */
[----:B------:R-:W-:-:S05]  /*0420*/  LOP3.LUT R19, R11, 0xff800000, RZ, 0xc0, !PT ;  /* 0xff8000000b137812 */ /* 0x000fca00078ec0ff */
[----:B------:R-:W-:-:S04]  /*0430*/  IMAD.IADD R11, R0, 0x1, -R19 ;  /* 0x00000001000b7824 */ /* 0x000fc800078e0a13 */
[----:B------:R-:W-:-:S04]  /*0440*/  FADD R11, R11, -1 ;  /* 0xbf8000000b0b7421 */ /* 0x000fc80000000000 */
[----:B------:R-:W-:-:S04]  /*0450*/  FFMA R18, R11, -R18, 0.14084610342979431152 ;  /* 0x3e1039f60b127423 */ /* 0x000fc80000000812 */
[----:B------:R-:W-:-:S04]  /*0460*/  FFMA R18, R11, R18, -0.12148627638816833496 ;  /* 0xbdf8cdcc0b127423 */ /* 0x000fc80000000012 */
[----:B------:R-:W-:-:S04]  /*0470*/  FFMA R18, R11, R18, 0.13980610668659210205 ;  /* 0x3e0f29550b127423 */ /* 0x000fc80000000012 */
[----:B------:R-:W-:-:S04]  /*0480*/  FFMA R18, R11, R18, -0.16684235632419586182 ;  /* 0xbe2ad8b90b127423 */ /* 0x000fc80000000012 */
[----:B------:R-:W-:-:S04]  /*0490*/  FFMA R18, R11, R18, 0.20012299716472625732 ;  /* 0x3e4ced0b0b127423 */ /* 0x000fc80000000012 */
[----:B------:R-:W-:-:S04]  /*04a0*/  FFMA R18, R11, R18, -0.24999669194221496582 ;  /* 0xbe7fff220b127423 */ /* 0x000fc80000000012 */
[----:B------:R-:W-:-:S04]  /*04b0*/  FFMA R18, R11, R18, 0.33333182334899902344 ;  /* 0x3eaaaa780b127423 */ /* 0x000fc80000000012 */
[C---:B------:R-:W-:Y:S01]  /*04c0*/  FFMA R20, R11.reuse, R18, -0.5 ;  /* 0xbf0000000b147423 */ /* 0x040fe20000000012 */
[----:B------:R-:W-:Y:S02]  /*04d0*/  I2FP.F32.S32 R18, R19 ;  /* 0x0000001300127245 */ /* 0x000fe40000201400 */
[----:B------:R-:W-:Y:S01]  /*04e0*/  MOV R19, 0x7f800000 ;  /* 0x7f80000000137802 */ /* 0x000fe20000000f00 */
[C---:B------:R-:W-:Y:S02]  /*04f0*/  FMUL R20, R11.reuse, R20 ;  /* 0x000000140b147220 */ /* 0x040fe40000400000 */
[----:B------:R-:W-:Y:S02]  /*0500*/  FFMA R17, R18, 1.1920928955078125e-07, R17 ;  /* 0x3400000012117823 */ /* 0x000fe40000000011 */
[----:B------:R-:W-:Y:S01]  /*0510*/  FFMA R20, R11, R20, R11 ;  /* 0x000000140b147223 */ /* 0x000fe2000000000b */
[----:B------:R-:W-:-:S03]  /*0520*/  SHF.L.U32 R11, R15, 0x1, RZ ;  /* 0x000000010f0b7819 */ /* 0x000fc600000006ff */
[----:B------:R-:W-:Y:S01]  /*0530*/  FFMA R20, R17, 0.69314718246459960938, R20 ;  /* 0x3f31721811147823 */ /* 0x000fe20000000014 */
[----:B------:R-:W-:Y:S01]  /*0540*/  @P0 FFMA R20, R0, R19, +INF ;  /* 0x7f80000000140423 */ /* 0x000fe20000000013 */
[----:B------:R-:W-:Y:S01]  /*0550*/  LOP3.LUT R11, R15, R11, R8, 0x96, !PT ;  /* 0x0000000b0f0b7212 */ /* 0x000fe200078e9608 */
[----:B------:R-:W-:Y:S01]  /*0560*/  VIADD R8, R10, 0xb0f8a ;  /* 0x000b0f8a0a087836 */ /* 0x000fe20000000000 */
[----:B------:R-:W-:Y:S01]  /*0570*/  FSETP.NEU.AND P0, PT, R0, RZ, PT ;  /* 0x000000ff0000720b */ /* 0x000fe20003f0d000 */
[----:B------:R-:W-:Y:S01]  /*0580*/  FMUL R20, R20, -2 ;  /* 0xc000000014147820 */ /* 0x000fe20000400000 */
[----:B------:R-:W-:Y:S01]  /*0590*/  LOP3.LUT R17, R11, R16, RZ, 0x3c, !PT ;  /* 0x000000100b117212 */ /* 0x000fe200078e3cff */
[----:B------:R-:W-:Y:S01]  /*05a0*/  HFMA2 R15, -RZ, RZ, 0.1495361328125, 0.0004794597625732421875 ;  /* 0x30c90fdbff0f7431 */ /* 0x000fe200000001ff */
[----:B------:R0:W-:Y:S02]  /*05b0*/  STG.E.64 desc[UR6][R4.64], R8 ;  /* 0x0000000804007986 */ /* 0x0001e4000c101b06 */
[----:B------:R-:W-:-:S02]  /*05c0*/  FSEL R20, R20, +INF , P0 ;  /* 0x7f80000014147808 */ /* 0x000fc40000000000 */
[----:B------:R0:W-:Y:S01]  /*05d0*/  STG.E.64 desc[UR6][R4.64+0x10], R16 ;  /* 0x0000101004007986 */ /* 0x0001e2000c101b06 */
[----:B------:R-:W-:Y:S01]  /*05e0*/  IADD3 R0, PT, PT, R17, R8, RZ ;  /* 0x0000000811007210 */ /* 0x000fe20007ffe0ff */
[----:B------:R0:W1:Y:S01]  /*05f0*/  MUFU.RSQ R11, R20 ;  /* 0x00000014000b7308 */ /* 0x0000620000001400 */
[----:B------:R-:W-:Y:S02]  /*0600*/  IADD3 R10, PT, PT, R20, -0xd000000, RZ ;  /* 0xf3000000140a7810 */ /* 0x000fe40007ffe0ff */
[----:B------:R-:W-:Y:S02]  /*0610*/  I2FP.F32.U32 R0, R0 ;  /* 0x0000000000007245 */ /* 0x000fe40000201000 */
[----:B------:R-:W-:-:S03]  /*0620*/  ISETP.GT.U32.AND P0, PT, R10, 0x727fffff, PT ;  /* 0x727fffff0a00780c */ /* 0x000fc60003f04070 */
[----:B------:R-:W-:-:S10]  /*0630*/  FFMA R10, R0, R15, 7.314590599882819788e-10 ;  /* 0x30490fdb000a7423 */ /* 0x000fd4000000000f */
[----:B01----:R-:W-:Y:S05]  /*0640*/  @!P0 BRA `(.L_x_6) ;  /* 0x0000000000108947 */ /* 0x003fea0003800000 */
[----:B------:R-:W-:Y:S02]  /*0650*/  MOV R0, R20 ;  /* 0x0000001400007202 */ /* 0x000fe40000000f00 */
[----:B------:R-:W-:-:S07]  /*0660*/  MOV R16, 0x680 ;  /* 0x0000068000107802 */ /* 0x000fce0000000f00 */
[----:B-----5:R-:W-:Y:S05]  /*0670*/  CALL.REL.NOINC `($__internal_0_$__cuda_sm20_sqrt_rn_f32_slowpath) ;  /* 0x00000000006c7944 */ /* 0x020fea0003c00000 */
[----:B------:R-:W-:Y:S05]  /*0680*/  BRA `(.L_x_7) ;  /* 0x0000000000107947 */ /* 0x000fea0003800000 */
.L_x_6:
[----:B------:R-:W-:Y:S01]  /*0690*/  FMUL.FTZ R7, R20, R11 ;  /* 0x0000000b14077220 */ /* 0x000fe20000410000 */
[----:B------:R-:W-:-:S03]  /*06a0*/  FMUL.FTZ R11, R11, 0.5 ;  /* 0x3f0000000b0b7820 */ /* 0x000fc60000410000 */
[----:B------:R-:W-:-:S04]  /*06b0*/  FFMA R0, -R7, R7, R20 ;  /* 0x0000000707007223 */ /* 0x000fc80000000114 */
[----:B------:R-:W-:-:S07]  /*06c0*/  FFMA R0, R0, R11, R7 ;  /* 0x0000000b00007223 */ /* 0x000fce0000000007 */
.L_x_7:
[----:B------:R-:W-:Y:S05]  /*06d0*/  BSYNC.RECONVERGENT B1 ;  /* 0x0000000000017941 */ /* 0x000fea0003800200 */
.L_x_5:
[----:B------:R-:W-:Y:S01]  /*06e0*/  FMUL.RZ R10, R10, 0.15915493667125701904 ;  /* 0x3e22f9830a0a7820 */ /* 0x000fe2000040c000 */
[----:B------:R-:W-:-:S03]  /*06f0*/  MOV R11, 0x1 ;  /* 0x00000001000b7802 */ /* 0x000fc60000000f00 */
[----:B------:R-:W0:Y:S02]  /*0700*/  MUFU.COS R7, R10 ;  /* 0x0000000a00077308 */ /* 0x000e240000000000 */
[----:B------:R1:W-:Y:S01]  /*0710*/  STG.E desc[UR6][R4.64+0x18], R11 ;  /* 0x0000180b04007986 */ /* 0x0003e2000c101906 */
[----:B0-----:R-:W-:-:S05]  /*0720*/  FMUL R9, R7, R0 ;  /* 0x0000000007097220 */ /* 0x001fca0000400000 */
[----:B------:R-:W0:Y:S01]  /*0730*/  MUFU.SIN R7, R10 ;  /* 0x0000000a00077308 */ /* 0x000e220000000400 */
[----:B------:R1:W-:Y:S01]  /*0740*/  STG.E desc[UR6][R4.64+0x20], R9 ;  /* 0x0000200904007986 */ /* 0x0003e2000c101906 */
[----:B0-----:R-:W-:Y:S01]  /*0750*/  FMUL R7, R7, R0 ;  /* 0x0000000007077220 */ /* 0x001fe20000400000 */
[----:B-1----:R-:W-:Y:S06]  /*0760*/  BRA `(.L_x_8) ;  /* 0x0000000000087947 */ /* 0x002fec0003800000 */
.L_x_4:
[----:B------:R0:W5:Y:S04]  /*0770*/  LDG.E R7, desc[UR6][R4.64+0x20] ;  /* 0x0000200604077981 */ /* 0x000168000c1e1900 */
[----:B------:R0:W-:Y:S02]  /*0780*/  STG.E desc[UR6][R4.64+0x18], RZ ;  /* 0x000018ff04007986 */ /* 0x0001e4000c101906 */
.L_x_8:
[----:B------:R-:W-:Y:S05]  /*0790*/  BSYNC.RECONVERGENT B0 ;  /* 0x0000000000007941 */ /* 0x000fea0003800200 */
.L_x_3:
[----:B------:R-:W2:Y:S01]  /*07a0*/  LDG.E R9, desc[UR6][R2.64] ;  /* 0x0000000602097981 */ /* 0x000ea2000c1e1900 */
[----:B-----5:R-:W-:Y:S01]  /*07b0*/  FMUL R7, R7, R12 ;  /* 0x0000000c07077220 */ /* 0x020fe20000400000 */
[----:B------:R-:W-:-:S03]  /*07c0*/  UIADD3 UR4, UPT, UPT, UR4, 0x1, URZ ;  /* 0x0000000104047890 */ /* 0x000fc6000fffe0ff */
[----:B------:R-:W-:Y:S01]  /*07d0*/  FFMA R0, R7, UR8, R14 ;  /* 0x0000000807007c23 */ /* 0x000fe2000800000e */
[----:B------:R-:W-:-:S03]  /*07e0*/  UISETP.NE.AND UP0, UPT, UR4, URZ, UPT ;  /* 0x000000ff0400728c */ /* 0x000fc6000bf05270 */
[----:B--2---:R-:W-:-:S05]  /*07f0*/  FFMA R13, R0, R13, R9 ;  /* 0x0000000d000d7223 */ /* 0x004fca0000000009 */
[----:B------:R1:W-:Y:S01]  /*0800*/  STG.E desc[UR6][R2.64], R13 ;  /* 0x0000000d02007986 */ /* 0x0003e2000c101906 */
[----:B------:R-:W-:Y:S05]  /*0810*/  BRA.U UP0, `(.L_x_9) ;  /* 0xfffffff900907547 */ /* 0x000fea000b83ffff */
[----:B------:R-:W-:Y:S05]  /*0820*/  EXIT ;  /* 0x000000000000794d */ /* 0x000fea0003800000 */
        .weak           $__internal_0_$__cuda_sm20_sqrt_rn_f32_slowpath
        .type           $__internal_0_$__cuda_sm20_sqrt_rn_f32_slowpath,@function
        .size           $__internal_0_$__cuda_sm20_sqrt_rn_f32_slowpath,(.L_x_21 - $__internal_0_$__cuda_sm20_sqrt_rn_f32_slowpath)
$__internal_0_$__cuda_sm20_sqrt_rn_f32_slowpath:
[----:B------:R-:W-:-:S13]  /*0830*/  LOP3.LUT P0, RZ, R0, 0x7fffffff, RZ, 0xc0, !PT ;  /* 0x7fffffff00ff7812 */ /* 0x000fda000780c0ff */
[----:B------:R-:W-:Y:S01]  /*0840*/  @!P0 IMAD.MOV.U32 R6, RZ, RZ, R0 ;  /* 0x000000ffff068224 */ /* 0x000fe200078e0000 */
[----:B------:R-:W-:Y:S06]  /*0850*/  @!P0 BRA `(.L_x_10) ;  /* 0x0000000000408947 */ /* 0x000fec0003800000 */
[----:B------:R-:W-:-:S13]  /*0860*/  FSETP.GEU.FTZ.AND P0, PT, R0, RZ, PT ;  /* 0x000000ff0000720b */ /* 0x000fda0003f1e000 */
[----:B------:R-:W-:Y:S01]  /*0870*/  @!P0 MOV R6, 0x7fffffff ;  /* 0x7fffffff00068802 */ /* 0x000fe20000000f00 */
[----:B------:R-:W-:Y:S06]  /*0880*/  @!P0 BRA `(.L_x_10) ;  /* 0x0000000000348947 */ /* 0x000fec0003800000 */
[----:B------:R-:W-:-:S13]  /*0890*/  FSETP.GTU.FTZ.AND P0, PT, |R0|, +INF , PT ;  /* 0x7f8000000000780b */ /* 0x000fda0003f1c200 */
[----:B------:R-:W-:Y:S01]  /*08a0*/  @P0 FADD.FTZ R6, R0, 1 ;  /* 0x3f80000000060421 */ /* 0x000fe20000010000 */
[----:B------:R-:W-:Y:S06]  /*08b0*/  @P0 BRA `(.L_x_10) ;  /* 0x0000000000280947 */ /* 0x000fec0003800000 */
[----:B------:R-:W-:-:S13]  /*08c0*/  FSETP.NEU.FTZ.AND P0, PT, |R0|, +INF , PT ;  /* 0x7f8000000000780b */ /* 0x000fda0003f1d200 */
[----:B------:R-:W-:-:S04]  /*08d0*/  @P0 FFMA R7, R0, 1.84467440737095516160e+19, RZ ;  /* 0x5f80000000070823 */ /* 0x000fc800000000ff */
[----:B------:R-:W0:Y:S02]  /*08e0*/  @P0 MUFU.RSQ R6, R7 ;  /* 0x0000000700060308 */ /* 0x000e240000001400 */
[----:B0-----:R-:W-:Y:S01]  /*08f0*/  @P0 FMUL.FTZ R8, R7, R6 ;  /* 0x0000000607080220 */ /* 0x001fe20000410000 */
[----:B------:R-:W-:Y:S01]  /*0900*/  @P0 FMUL.FTZ R15, R6, 0.5 ;  /* 0x3f000000060f0820 */ /* 0x000fe20000410000 */
[----:B------:R-:W-:Y:S02]  /*0910*/  @!P0 MOV R6, R0 ;  /* 0x0000000000068202 */ /* 0x000fe40000000f00 */
[----:B------:R-:W-:-:S04]  /*0920*/  @P0 FADD.FTZ R11, -R8, -RZ ;  /* 0x800000ff080b0221 */ /* 0x000fc80000010100 */
[----:B------:R-:W-:-:S04]  /*0930*/  @P0 FFMA R11, R8, R11, R7 ;  /* 0x0000000b080b0223 */ /* 0x000fc80000000007 */
[----:B------:R-:W-:-:S04]  /*0940*/  @P0 FFMA R11, R11, R15, R8 ;  /* 0x0000000f0b0b0223 */ /* 0x000fc80000000008 */
[----:B------:R-:W-:-:S07]  /*0950*/  @P0 FMUL.FTZ R6, R11, 2.3283064365386962891e-10 ;  /* 0x2f8000000b060820 */ /* 0x000fce0000410000 */
.L_x_10:
[----:B------:R-:W-:Y:S01]  /*0960*/  HFMA2 R7, -RZ, RZ, 0, 0 ;  /* 0x00000000ff077431 */ /* 0x000fe200000001ff */
[----:B------:R-:W-:Y:S02]  /*0970*/  MOV R0, R6 ;  /* 0x0000000600007202 */ /* 0x000fe40000000f00 */
[----:B------:R-:W-:-:S04]  /*0980*/  MOV R6, R16 ;  /* 0x0000001000067202 */ /* 0x000fc80000000f00 */
[----:B------:R-:W-:Y:S05]  /*0990*/  RET.REL.NODEC R6 `(_Z10monteCarloiP17curandStateXORWOWPfffif) ;  /* 0xfffffff406987950 */ /* 0x000fea0003c3ffff */
.L_x_11:
[----:B------:R-:W-:-:S00]  /*09a0*/  BRA `(.L_x_11) ;  /* 0xfffffffc00fc7947 */ /* 0x000fc0000383ffff */
[----:B------:R-:W-:-:S00]  /*09b0*/  NOP ;  /* 0x0000000000007918 */ /* 0x000fc00000000000 */
        /* <DEDUP_REMOVED lines=12> */
.L_x_21:


//--------------------- .text._Z13initializePRGijP17curandStateXORWOW --------------------------
	.section	.text._Z13initializePRGijP17curandStateXORWOW,"ax",@progbits
	.align	128
        .global         _Z13initializePRGijP17curandStateXORWOW
        .type           _Z13initializePRGijP17curandStateXORWOW,@function
        .size           _Z13initializePRGijP17curandStateXORWOW,(.L_x_23 - _Z13initializePRGijP17curandStateXORWOW)
        .other          _Z13initializePRGijP17curandStateXORWOW,@"STO_CUDA_ENTRY STV_DEFAULT"
_Z13initializePRGijP17curandStateXORWOW:
.text._Z13initializePRGijP17curandStateXORWOW:
[----:B------:R-:W-:Y:S01]  /*0000*/  LDC R1, c[0x0][0x37c] ;  /* 0x0000df00ff017b82 */ /* 0x000fe20000000800 */
[----:B------:R-:W0:Y:S01]  /*0010*/  S2R R13, SR_TID.X ;  /* 0x00000000000d7919 */ /* 0x000e220000002100 */
[----:B------:R-:W0:Y:S01]  /*0020*/  LDCU UR4, c[0x0][0x360] ;  /* 0x00006c00ff0477ac */ /* 0x000e220008000800 */
[----:B------:R-:W0:Y:S01]  /*0030*/  S2R R0, SR_CTAID.X ;  /* 0x0000000000007919 */ /* 0x000e220000002500 */
[----:B------:R-:W1:Y:S01]  /*0040*/  LDCU UR5, c[0x0][0x380] ;  /* 0x00007000ff0577ac */ /* 0x000e620008000800 */
[----:B0-----:R-:W-:-:S05]  /*0050*/  IMAD R13, R0, UR4, R13 ;  /* 0x00000004000d7c24 */ /* 0x001fca000f8e020d */
[----:B-1----:R-:W-:-:S13]  /*0060*/  ISETP.GE.AND P0, PT, R13, UR5, PT ;  /* 0x000000050d007c0c */ /* 0x002fda000bf06270 */
[----:B------:R-:W-:Y:S05]  /*0070*/  @P0 EXIT ;  /* 0x000000000000094d */ /* 0x000fea0003800000 */
[----:B------:R-:W0:Y:S01]  /*0080*/  LDC R0, c[0x0][0x384] ;  /* 0x0000e100ff007b82 */ /* 0x000e220000000800 */
[----:B------:R-:W1:Y:S01]  /*0090*/  LDCU.64 UR4, c[0x0][0x358] ;  /* 0x00006b00ff0477ac */ /* 0x000e620008000a00 */
[----:B------:R-:W-:Y:S01]  /*00a0*/  IMAD.MOV.U32 R5, RZ, RZ, -0x75bd8fc ;  /* 0xf8a42704ff057424 */ /* 0x000fe200078e00ff */
[----:B------:R-:W-:Y:S01]  /*00b0*/  ISETP.NE.AND P0, PT, R13, RZ, PT ;  /* 0x000000ff0d00720c */ /* 0x000fe20003f05270 */
[----:B------:R-:W-:Y:S01]  /*00c0*/  IMAD.MOV.U32 R8, RZ, RZ, -0x23270784 ;  /* 0xdcd8f87cff087424 */ /* 0x000fe200078e00ff */
[----:B------:R-:W-:Y:S03]  /*00d0*/  BSSY.RECONVERGENT B0, `(.L_x_12) ;  /* 0x00000dd000007945 */ /* 0x000fe60003800200 */
[----:B------:R-:W2:Y:S01]  /*00e0*/  LDC.64 R6, c[0x0][0x388] ;  /* 0x0000e200ff067b82 */ /* 0x000ea20000000a00 */
[----:B0-----:R-:W-:-:S05]  /*00f0*/  LOP3.LUT R0, R0, 0xaad26b49, RZ, 0x3c, !PT ;  /* 0xaad26b4900007812 */ /* 0x001fca00078e3cff */
[----:B------:R-:W-:Y:S02]  /*0100*/  IMAD R0, R0, 0x4182bed5, RZ ;  /* 0x4182bed500007824 */ /* 0x000fe400078e02ff */
[----:B--2---:R-:W-:-:S03]  /*0110*/  IMAD.WIDE R6, R13, 0x30, R6 ;  /* 0x000000300d067825 */ /* 0x004fc600078e0206 */
[C---:B------:R-:W-:Y:S01]  /*0120*/  LOP3.LUT R4, R0.reuse, 0x159a55e5, RZ, 0x3c, !PT ;  /* 0x159a55e500047812 */ /* 0x040fe200078e3cff */
[C---:B------:R-:W-:Y:S02]  /*0130*/  VIADD R2, R0.reuse, 0xd9f6dc18 ;  /* 0xd9f6dc1800027836 */ /* 0x040fe40000000000 */
[C---:B------:R-:W-:Y:S02]  /*0140*/  VIADD R3, R0.reuse, 0x75bcd15 ;  /* 0x075bcd1500037836 */ /* 0x040fe40000000000 */
[----:B-1----:R0:W-:Y:S01]  /*0150*/  STG.E.64 desc[UR4][R6.64+0x8], R4 ;  /* 0x0000080406007986 */ /* 0x0021e2000c101b04 */
[----:B------:R-:W-:-:S03]  /*0160*/  VIADD R9, R0, 0x583f19 ;  /* 0x00583f1900097836 */ /* 0x000fc60000000000 */
[----:B------:R0:W-:Y:S04]  /*0170*/  STG.E.64 desc[UR4][R6.64], R2 ;  /* 0x0000000206007986 */ /* 0x0001e8000c101b04 */
[----:B------:R0:W-:Y:S01]  /*0180*/  STG.E.64 desc[UR4][R6.64+0x10], R8 ;  /* 0x0000100806007986 */ /* 0x0001e2000c101b04 */
[----:B------:R-:W-:Y:S05]  /*0190*/  @!P0 BRA `(.L_x_13) ;  /* 0x0000000c00408947 */ /* 0x000fea0003800000 */
[----:B------:R-:W-:Y:S01]  /*01a0*/  SHF.R.S32.HI R0, RZ, 0x1f, R13 ;  /* 0x0000001fff007819 */ /* 0x000fe2000001140d */
[----:B------:R-:W-:-:S07]  /*01b0*/  IMAD.MOV.U32 R12, RZ, RZ, RZ ;  /* 0x000000ffff0c7224 */ /* 0x000fce00078e00ff */
.L_x_19:
[----:B0-----:R-:W-:Y:S01]  /*01c0*/  LOP3.LUT R2, R13, 0x3, RZ, 0xc0, !PT ;  /* 0x000000030d027812 */ /* 0x001fe200078ec0ff */
[----:B------:R-:W-:Y:S03]  /*01d0*/  BSSY.RECONVERGENT B1, `(.L_x_14) ;  /* 0x00000c6000017945 */ /* 0x000fe60003800200 */
[----:B------:R-:W-:-:S04]  /*01e0*/  ISETP.NE.U32.AND P0, PT, R2, RZ, PT ;  /* 0x000000ff0200720c */ /* 0x000fc80003f05070 */
[----:B------:R-:W-:-:S13]  /*01f0*/  ISETP.NE.AND.EX P0, PT, RZ, RZ, PT, P0 ;  /* 0x000000ffff00720c */ /* 0x000fda0003f05300 */
[----:B------:R-:W-:Y:S05]  /*0200*/  @!P0 BRA `(.L_x_15) ;  /* 0x0000000c00088947 */ /* 0x000fea0003800000 */
[----:B------:R-:W0:Y:S01]  /*0210*/  LDC.64 R8, c[0x4][RZ] ;  /* 0x01000000ff087b82 */ /* 0x000e220000000a00 */
[----:B------:R-:W-:Y:S02]  /*0220*/  IMAD.MOV.U32 R14, RZ, RZ, RZ ;  /* 0x000000ffff0e7224 */ /* 0x000fe400078e00ff */
[----:B0-----:R-:W-:-:S07]  /*0230*/  IMAD.WIDE.U32 R8, R12, 0xc80, R8 ;  /* 0x00000c800c087825 */ /* 0x001fce00078e0008 */
.L_x_18:
[----:B0-----:R-:W-:Y:S01]  /*0240*/  IMAD.MOV.U32 R15, RZ, RZ, RZ ;  /* 0x000000ffff0f7224 */ /* 0x001fe200078e00ff */
[----:B------:R-:W-:Y:S01]  /*0250*/  CS2R R2, SRZ ;  /* 0x0000000000027805 */ /* 0x000fe2000001ff00 */
[----:B------:R-:W-:Y:S01]  /*0260*/  IMAD.MOV.U32 R17, RZ, RZ, RZ ;  /* 0x000000ffff117224 */ /* 0x000fe200078e00ff */
[----:B------:R-:W-:-:S07]  /*0270*/  CS2R R4, SRZ ;  /* 0x0000000000047805 */ /* 0x000fce000001ff00 */
.L_x_17:
[----:B------:R-:W-:-:S05]  /*0280*/  IMAD.WIDE.U32 R10, R17, 0x4, R6 ;  /* 0x00000004110a7825 */ /* 0x000fca00078e0006 */
[----:B------:R0:W5:Y:S01]  /*0290*/  LDG.E R16, desc[UR4][R10.64+0x4] ;  /* 0x000004040a107981 */ /* 0x000162000c1e1900 */
[----:B------:R-:W-:-:S07]  /*02a0*/  IMAD.MOV.U32 R19, RZ, RZ, RZ ;  /* 0x000000ffff137224 */ /* 0x000fce00078e00ff */
.L_x_16:
[----:B-----5:R-:W-:Y:S01]  /*02b0*/  SHF.R.U32.HI R24, RZ, R19, R16 ;  /* 0x00000013ff187219 */ /* 0x020fe20000011610 */
[----:B0-----:R-:W-:-:S03]  /*02c0*/  IMAD.SHL.U32 R10, R17, 0x20, RZ ;  /* 0x00000020110a7824 */ /* 0x001fc600078e00ff */
[----:B------:R-:W-:Y:S01]  /*02d0*/  LOP3.LUT R11, R24, 0x1, RZ, 0xc0, !PT ;  /* 0x00000001180b7812 */ /* 0x000fe200078ec0ff */
[----:B------:R-:W-:-:S03]  /*02e0*/  IMAD.IADD R10, R10, 0x1, R19 ;  /* 0x000000010a0a7824 */ /* 0x000fc600078e0213 */
[----:B------:R-:W-:Y:S01]  /*02f0*/  ISETP.NE.U32.AND P0, PT, R11, 0x1, PT ;  /* 0x000000010b00780c */ /* 0x000fe20003f05070 */
[----:B------:R-:W-:-:S03]  /*0300*/  IMAD R11, R10, 0x5, RZ ;  /* 0x000000050a0b7824 */ /* 0x000fc600078e02ff */
[----:B------:R-:W-:Y:S01]  /*0310*/  R2P PR, R24, 0x7e ;  /* 0x0000007e18007804 */ /* 0x000fe20000000000 */
[----:B------:R-:W-:-:S08]  /*0320*/  IMAD.WIDE.U32 R10, R11, 0x4, R8 ;  /* 0x000000040b0a7825 */ /* 0x000fd000078e0008 */
[----:B------:R-:W2:Y:S04]  /*0330*/  @!P0 LDG.E R18, desc[UR4][R10.64] ;  /* 0x000000040a128981 */ /* 0x000ea8000c1e1900 */
[----:B------:R-:W3:Y:S04]  /*0340*/  @!P0 LDG.E R20, desc[UR4][R10.64+0x10] ;  /* 0x000010040a148981 */ /* 0x000ee8000c1e1900 */
[----:B------:R-:W4:Y:S04]  /*0350*/  @P1 LDG.E R22, desc[UR4][R10.64+0x14] ;  /* 0x000014040a161981 */ /* 0x000f28000c1e1900 */
[----:B------:R-:W4:Y:S04]  /*0360*/  @P2 LDG.E R26, desc[UR4][R10.64+0x28] ;  /* 0x000028040a1a2981 */ /* 0x000f28000c1e1900 */
[----:B------:R-:W4:Y:S04]  /*0370*/  @!P0 LDG.E R21, desc[UR4][R10.64+0x4] ;  /* 0x000004040a158981 */ /* 0x000f28000c1e1900 */
[----:B------:R-:W4:Y:S04]  /*0380*/  @!P0 LDG.E R23, desc[UR4][R10.64+0xc] ;  /* 0x00000c040a178981 */ /* 0x000f28000c1e1900 */
[----:B------:R-:W4:Y:S04]  /*0390*/  @P1 LDG.E R25, desc[UR4][R10.64+0x18] ;  /* 0x000018040a191981 */ /* 0x000f28000c1e1900 */
[----:B------:R-:W4:Y:S04]  /*03a0*/  @P3 LDG.E R28, desc[UR4][R10.64+0x3c] ;  /* 0x00003c040a1c3981 */ /* 0x000f28000c1e1900 */
[----:B------:R-:W4:Y:S01]  /*03b0*/  @P6 LDG.E R27, desc[UR4][R10.64+0x7c] ;  /* 0x00007c040a1b6981 */ /* 0x000f22000c1e1900 */
[----:B--2---:R-:W-:-:S03]  /*03c0*/  @!P0 LOP3.LUT R15, R15, R18, RZ, 0x3c, !PT ;  /* 0x000000120f0f8212 */ /* 0x004fc600078e3cff */
[----:B------:R-:W2:Y:S01]  /*03d0*/  @!P0 LDG.E R18, desc[UR4][R10.64+0x8] ;  /* 0x000008040a128981 */ /* 0x000ea2000c1e1900 */
[----:B---3--:R-:W-:-:S03]  /*03e0*/  @!P0 LOP3.LUT R3, R3, R20, RZ, 0x3c, !PT ;  /* 0x0000001403038212 */ /* 0x008fc600078e3cff */
[----:B------:R-:W3:Y:S01]  /*03f0*/  @P1 LDG.E R20, desc[UR4][R10.64+0x24] ;  /* 0x000024040a141981 */ /* 0x000ee2000c1e1900 */
[----:B----4-:R-:W-:-:S03]  /*0400*/  @P1 LOP3.LUT R15, R15, R22, RZ, 0x3c, !PT ;  /* 0x000000160f0f1212 */ /* 0x010fc600078e3cff */
[----:B------:R-:W4:Y:S01]  /*0410*/  @P2 LDG.E R22, desc[UR4][R10.64+0x38] ;  /* 0x000038040a162981 */ /* 0x000f22000c1e1900 */
[----:B------:R-:W-:-:S03]  /*0420*/  @P2 LOP3.LUT R15, R15, R26, RZ, 0x3c, !PT ;  /* 0x0000001a0f0f2212 */ /* 0x000fc600078e3cff */
[----:B------:R-:W4:Y:S01]  /*0430*/  @P4 LDG.E R26, desc[UR4][R10.64+0x50] ;  /* 0x000050040a1a4981 */ /* 0x000f22000c1e1900 */
[----:B------:R-:W-:-:S03]  /*0440*/  @!P0 LOP3.LUT R4, R4, R21, RZ, 0x3c, !PT ;  /* 0x0000001504048212 */ /* 0x000fc600078e3cff */
[----:B------:R-:W4:Y:S01]  /*0450*/  @P1 LDG.E R21, desc[UR4][R10.64+0x20] ;  /* 0x000020040a151981 */ /* 0x000f22000c1e1900 */
[----:B------:R-:W-:-:S03]  /*0460*/  @!P0 LOP3.LUT R2, R2, R23, RZ, 0x3c, !PT ;  /* 0x0000001702028212 */ /* 0x000fc600078e3cff */
[----:B------:R-:W4:Y:S01]  /*0470*/  @P2 LDG.E R23, desc[UR4][R10.64+0x2c] ;  /* 0x00002c040a172981 */ /* 0x000f22000c1e1900 */
[----:B------:R-:W-:-:S03]  /*0480*/  @P1 LOP3.LUT R4, R4, R25, RZ, 0x3c, !PT ;  /* 0x0000001904041212 */ /* 0x000fc600078e3cff */
[----:B------:R-:W4:Y:S01]  /*0490*/  @P2 LDG.E R25, desc[UR4][R10.64+0x34] ;  /* 0x000034040a192981 */ /* 0x000f22000c1e1900 */
[----:B--2---:R-:W-:-:S03]  /*04a0*/  @!P0 LOP3.LUT R5, R5, R18, RZ, 0x3c, !PT ;  /* 0x0000001205058212 */ /* 0x004fc600078e3cff */
[----:B------:R-:W2:Y:S01]  /*04b0*/  @P1 LDG.E R18, desc[UR4][R10.64+0x1c] ;  /* 0x00001c040a121981 */ /* 0x000ea2000c1e1900 */
[----:B---3--:R-:W-:-:S03]  /*04c0*/  @P1 LOP3.LUT R3, R3, R20, RZ, 0x3c, !PT ;  /* 0x0000001403031212 */ /* 0x008fc600078e3cff */
[----:B------:R-:W3:Y:S01]  /*04d0*/  @P2 LDG.E R20, desc[UR4][R10.64+0x30] ;  /* 0x000030040a142981 */ /* 0x000ee2000c1e1900 */
[----:B----4-:R-:W-:-:S03]  /*04e0*/  @P2 LOP3.LUT R3, R3, R22, RZ, 0x3c, !PT ;  /* 0x0000001603032212 */ /* 0x010fc600078e3cff */
[----:B------:R-:W4:Y:S01]  /*04f0*/  @P3 LDG.E R22, desc[UR4][R10.64+0x4c] ;  /* 0x00004c040a163981 */ /* 0x000f22000c1e1900 */
[----:B------:R-:W-:-:S04]  /*0500*/  @P3 LOP3.LUT R15, R15, R28, RZ, 0x3c, !PT ;  /* 0x0000001c0f0f3212 */ /* 0x000fc800078e3cff */
[----:B------:R-:W-:Y:S02]  /*0510*/  @P4 LOP3.LUT R15, R15, R26, RZ, 0x3c, !PT ;  /* 0x0000001a0f0f4212 */ /* 0x000fe400078e3cff */
[----:B------:R-:W-:Y:S01]  /*0520*/  @P1 LOP3.LUT R2, R2, R21, RZ, 0x3c, !PT ;  /* 0x0000001502021212 */ /* 0x000fe200078e3cff */
[----:B------:R-:W4:Y:S04]  /*0530*/  @P5 LDG.E R26, desc[UR4][R10.64+0x64] ;  /* 0x000064040a1a5981 */ /* 0x000f28000c1e1900 */
[----:B------:R-:W4:Y:S01]  /*0540*/  @P3 LDG.E R21, desc[UR4][R10.64+0x40] ;  /* 0x000040040a153981 */ /* 0x000f22000c1e1900 */
[----:B------:R-:W-:Y:S02]  /*0550*/  @P2 LOP3.LUT R4, R4, R23, RZ, 0x3c, !PT ;  /* 0x0000001704042212 */ /* 0x000fe400078e3cff */
[----:B------:R-:W-:Y:S01]  /*0560*/  @P2 LOP3.LUT R2, R2, R25, RZ, 0x3c, !PT ;  /* 0x0000001902022212 */ /* 0x000fe200078e3cff */
[----:B------:R-:W4:Y:S04]  /*0570*/  @P3 LDG.E R23, desc[UR4][R10.64+0x48] ;  /* 0x000048040a173981 */ /* 0x000f28000c1e1900 */
[----:B------:R-:W4:Y:S01]  /*0580*/  @P4 LDG.E R25, desc[UR4][R10.64+0x54] ;  /* 0x000054040a194981 */ /* 0x000f22000c1e1900 */
[----:B--2---:R-:W-:-:S03]  /*0590*/  @P1 LOP3.LUT R5, R5, R18, RZ, 0x3c, !PT ;  /* 0x0000001205051212 */ /* 0x004fc600078e3cff */
[----:B------:R-:W2:Y:S01]  /*05a0*/  @P3 LDG.E R18, desc[UR4][R10.64+0x44] ;  /* 0x000044040a123981 */ /* 0x000ea2000c1e1900 */
[----:B---3--:R-:W-:-:S03]  /*05b0*/  @P2 LOP3.LUT R5, R5, R20, RZ, 0x3c, !PT ;  /* 0x0000001405052212 */ /* 0x008fc600078e3cff */
[----:B------:R-:W3:Y:S01]  /*05c0*/  @P4 LDG.E R20, desc[UR4][R10.64+0x58] ;  /* 0x000058040a144981 */ /* 0x000ee2000c1e1900 */
[----:B----4-:R-:W-:-:S03]  /*05d0*/  @P3 LOP3.LUT R3, R3, R22, RZ, 0x3c, !PT ;  /* 0x0000001603033212 */ /* 0x010fc600078e3cff */
[----:B------:R-:W4:Y:S01]  /*05e0*/  @P4 LDG.E R22, desc[UR4][R10.64+0x60] ;  /* 0x000060040a164981 */ /* 0x000f22000c1e1900 */
[----:B------:R-:W-:Y:S02]  /*05f0*/  LOP3.LUT P0, RZ, R24, 0x80, RZ, 0xc0, !PT ;  /* 0x0000008018ff7812 */ /* 0x000fe4000780c0ff */
[----:B------:R-:W-:Y:S02]  /*0600*/  @P5 LOP3.LUT R15, R15, R26, RZ, 0x3c, !PT ;  /* 0x0000001a0f0f5212 */ /* 0x000fe400078e3cff */
[----:B------:R-:W4:Y:S01]  /*0610*/  @P6 LDG.E R26, desc[UR4][R10.64+0x78] ;  /* 0x000078040a1a6981 */ /* 0x000f22000c1e1900 */
[----:B------:R-:W-:-:S03]  /*0620*/  @P3 LOP3.LUT R4, R4, R21, RZ, 0x3c, !PT ;  /* 0x0000001504043212 */ /* 0x000fc600078e3cff */
[----:B------:R-:W4:Y:S01]  /*0630*/  @P4 LDG.E R21, desc[UR4][R10.64+0x5c] ;  /* 0x00005c040a154981 */ /* 0x000f22000c1e1900 */
[----:B------:R-:W-:-:S03]  /*0640*/  @P3 LOP3.LUT R2, R2, R23, RZ, 0x3c, !PT ;  /* 0x0000001702023212 */ /* 0x000fc600078e3cff */
[----:B------:R-:W4:Y:S01]  /*0650*/  @P5 LDG.E R23, desc[UR4][R10.64+0x68] ;  /* 0x000068040a175981 */ /* 0x000f22000c1e1900 */
[----:B------:R-:W-:-:S03]  /*0660*/  @P4 LOP3.LUT R4, R4, R25, RZ, 0x3c, !PT ;  /* 0x0000001904044212 */ /* 0x000fc600078e3cff */
[----:B------:R-:W4:Y:S01]  /*0670*/  @P5 LDG.E R25, desc[UR4][R10.64+0x70] ;  /* 0x000070040a195981 */ /* 0x000f22000c1e1900 */
[----:B--2---:R-:W-:-:S03]  /*0680*/  @P3 LOP3.LUT R5, R5, R18, RZ, 0x3c, !PT ;  /* 0x0000001205053212 */ /* 0x004fc600078e3cff */
[----:B------:R-:W2:Y:S01]  /*0690*/  @P5 LDG.E R18, desc[UR4][R10.64+0x6c] ;  /* 0x00006c040a125981 */ /* 0x000ea2000c1e1900 */
[----:B---3--:R-:W-:-:S03]  /*06a0*/  @P4 LOP3.LUT R5, R5, R20, RZ, 0x3c, !PT ;  /* 0x0000001405054212 */ /* 0x008fc600078e3cff */
[----:B------:R-:W3:Y:S01]  /*06b0*/  @P5 LDG.E R20, desc[UR4][R10.64+0x74] ;  /* 0x000074040a145981 */ /* 0x000ee2000c1e1900 */
[----:B----4-:R-:W-:-:S03]  /*06c0*/  @P4 LOP3.LUT R3, R3, R22, RZ, 0x3c, !PT ;  /* 0x0000001603034212 */ /* 0x010fc600078e3cff */
[----:B------:R-:W4:Y:S01]  /*06d0*/  @P0 LDG.E R22, desc[UR4][R10.64+0x8c] ;  /* 0x00008c040a160981 */ /* 0x000f22000c1e1900 */
[----:B------:R-:W-:-:S03]  /*06e0*/  @P6 LOP3.LUT R15, R15, R26, RZ, 0x3c, !PT ;  /* 0x0000001a0f0f6212 */ /* 0x000fc600078e3cff */
        /* <DEDUP_REMOVED lines=13> */
[----:B------:R-:W-:Y:S02]  /*07c0*/  @P6 LOP3.LUT R4, R4, R27, RZ, 0x3c, !PT ;  /* 0x0000001b04046212 */ /* 0x000fe400078e3cff */
[----:B------:R-:W-:Y:S02]  /*07d0*/  @P6 LOP3.LUT R2, R2, R21, RZ, 0x3c, !PT ;  /* 0x0000001502026212 */ /* 0x000fe400078e3cff */
[----:B------:R-:W-:Y:S02]  /*07e0*/  @P0 LOP3.LUT R4, R4, R23, RZ, 0x3c, !PT ;  /* 0x0000001704040212 */ /* 0x000fe400078e3cff */
[----:B------:R-:W-:Y:S02]  /*07f0*/  @P0 LOP3.LUT R2, R2, R25, RZ, 0x3c, !PT ;  /* 0x0000001902020212 */ /* 0x000fe400078e3cff */
[----:B--2---:R-:W-:Y:S02]  /*0800*/  @P6 LOP3.LUT R5, R5, R18, RZ, 0x3c, !PT ;  /* 0x0000001205056212 */ /* 0x004fe400078e3cff */
[----:B---3--:R-:W-:-:S02]  /*0810*/  @P6 LOP3.LUT R3, R3, R20, RZ, 0x3c, !PT ;  /* 0x0000001403036212 */ /* 0x008fc400078e3cff */
[----:B----4-:R-:W-:Y:S02]  /*0820*/  @P0 LOP3.LUT R5, R5, R22, RZ, 0x3c, !PT ;  /* 0x0000001605050212 */ /* 0x010fe400078e3cff */
[----:B------:R-:W-:Y:S02]  /*0830*/  @P0 LOP3.LUT R3, R3, R26, RZ, 0x3c, !PT ;  /* 0x0000001a03030212 */ /* 0x000fe400078e3cff */
[----:B------:R-:W-:-:S13]  /*0840*/  R2P PR, R24.B1, 0x7f ;  /* 0x0000007f18007804 */ /* 0x000fda0000001000 */
[----:B------:R-:W2:Y:S04]  /*0850*/  @P0 LDG.E R18, desc[UR4][R10.64+0xa0] ;  /* 0x0000a0040a120981 */ /* 0x000ea8000c1e1900 */
[----:B------:R-:W3:Y:S04]  /*0860*/  @P1 LDG.E R22, desc[UR4][R10.64+0xb4] ;  /* 0x0000b4040a161981 */ /* 0x000ee8000c1e1900 */
[----:B------:R-:W4:Y:S04]  /*0870*/  @P2 LDG.E R26, desc[UR4][R10.64+0xc8] ;  /* 0x0000c8040a1a2981 */ /* 0x000f28000c1e1900 */
[----:B------:R-:W4:Y:S04]  /*0880*/  @P3 LDG.E R28, desc[UR4][R10.64+0xdc] ;  /* 0x0000dc040a1c3981 */ /* 0x000f28000c1e1900 */
[----:B------:R-:W4:Y:S04]  /*0890*/  @P0 LDG.E R23, desc[UR4][R10.64+0xa4] ;  /* 0x0000a4040a170981 */ /* 0x000f28000c1e1900 */
[----:B------:R-:W4:Y:S04]  /*08a0*/  @P0 LDG.E R20, desc[UR4][R10.64+0xa8] ;  /* 0x0000a8040a140981 */ /* 0x000f28000c1e1900 */
[----:B------:R-:W4:Y:S04]  /*08b0*/  @P4 LDG.E R25, desc[UR4][R10.64+0xf0] ;  /* 0x0000f0040a194981 */ /* 0x000f28000c1e1900 */
        /* <DEDUP_REMOVED lines=21> */
[----:B------:R-:W-:Y:S02]  /*0a10*/  LOP3.LUT P0, RZ, R24, 0x8000, RZ, 0xc0, !PT ;  /* 0x0000800018ff7812 */ /* 0x000fe4000780c0ff */
[----:B----4-:R-:W-:Y:S01]  /*0a20*/  @P5 LOP3.LUT R15, R15, R26, RZ, 0x3c, !PT ;  /* 0x0000001a0f0f5212 */ /* 0x010fe200078e3cff */
[----:B------:R-:W4:Y:S04]  /*0a30*/  @P3 LDG.E R24, desc[UR4][R10.64+0xe4] ;  /* 0x0000e4040a183981 */ /* 0x000f28000c1e1900 */
[----:B------:R-:W2:Y:S01]  /*0a40*/  @P6 LDG.E R26, desc[UR4][R10.64+0x118] ;  /* 0x000118040a1a6981 */ /* 0x000ea2000c1e1900 */
        /* <DEDUP_REMOVED lines=8> */
[----:B---3--:R-:W-:-:S03]  /*0ad0*/  @P2 LOP3.LUT R3, R3, R22, RZ, 0x3c, !PT ;  /* 0x0000001603032212 */ /* 0x008fc600078e3cff */
[----:B------:R-:W3:Y:S01]  /*0ae0*/  @P4 LDG.E R22, desc[UR4][R10.64+0x100] ;  /* 0x000100040a164981 */ /* 0x000ee2000c1e1900 */
[----:B--2---:R-:W-:-:S03]  /*0af0*/  @P6 LOP3.LUT R15, R15, R26, RZ, 0x3c, !PT ;  /* 0x0000001a0f0f6212 */ /* 0x004fc600078e3cff */
[----:B------:R-:W2:Y:S01]  /*0b00*/  @P0 LDG.E R26, desc[UR4][R10.64+0x12c] ;  /* 0x00012c040a1a0981 */ /* 0x000ea2000c1e1900 */
[----:B----4-:R-:W-:-:S03]  /*0b10*/  @P2 LOP3.LUT R2, R2, R23, RZ, 0x3c, !PT ;  /* 0x0000001702022212 */ /* 0x010fc600078e3cff */
[----:B------:R-:W4:Y:S01]  /*0b20*/  @P4 LDG.E R23, desc[UR4][R10.64+0xfc] ;  /* 0x0000fc040a174981 */ /* 0x000f22000c1e1900 */
[----:B------:R-:W-:-:S03]  /*0b30*/  @P2 LOP3.LUT R5, R5, R20, RZ, 0x3c, !PT ;  /* 0x0000001405052212 */ /* 0x000fc600078e3cff */
[----:B------:R-:W4:Y:S01]  /*0b40*/  @P4 LDG.E R20, desc[UR4][R10.64+0xf8] ;  /* 0x0000f8040a144981 */ /* 0x000f22000c1e1900 */
[----:B------:R-:W-:Y:S02]  /*0b50*/  @P3 LOP3.LUT R2, R2, R27, RZ, 0x3c, !PT ;  /* 0x0000001b02023212 */ /* 0x000fe400078e3cff */
[----:B------:R-:W-:Y:S01]  /*0b60*/  @P3 LOP3.LUT R4, R4, R25, RZ, 0x3c, !PT ;  /* 0x0000001904043212 */ /* 0x000fe200078e3cff */
[----:B------:R-:W4:Y:S01]  /*0b70*/  @P5 LDG.E R27, desc[UR4][R10.64+0x110] ;  /* 0x000110040a1b5981 */ /* 0x000f22000c1e1900 */
[----:B------:R-:W-:-:S03]  /*0b80*/  @P3 LOP3.LUT R5, R5, R24, RZ, 0x3c, !PT ;  /* 0x0000001805053212 */ /* 0x000fc600078e3cff */
[----:B------:R-:W4:Y:S04]  /*0b90*/  @P5 LDG.E R25, desc[UR4][R10.64+0x108] ;  /* 0x000108040a195981 */ /* 0x000f28000c1e1900 */
        /* <DEDUP_REMOVED lines=19> */
[----:B------:R-:W-:-:S05]  /*0cd0*/  VIADD R19, R19, 0x10 ;  /* 0x0000001013137836 */ /* 0x000fca0000000000 */
[----:B------:R-:W-:Y:S02]  /*0ce0*/  ISETP.NE.AND P1, PT, R19, 0x20, PT ;  /* 0x000000201300780c */ /* 0x000fe40003f25270 */
[----:B------:R-:W-:Y:S02]  /*0cf0*/  @P5 LOP3.LUT R3, R3, R18, RZ, 0x3c, !PT ;  /* 0x0000001203035212 */ /* 0x000fe400078e3cff */
[----:B------:R-:W-:Y:S02]  /*0d00*/  @P6 LOP3.LUT R4, R4, R21, RZ, 0x3c, !PT ;  /* 0x0000001504046212 */ /* 0x000fe400078e3cff */
[----:B---3--:R-:W-:-:S04]  /*0d10*/  @P6 LOP3.LUT R3, R3, R22, RZ, 0x3c, !PT ;  /* 0x0000001603036212 */ /* 0x008fc800078e3cff */
[----:B--2---:R-:W-:Y:S02]  /*0d20*/  @P0 LOP3.LUT R3, R3, R26, RZ, 0x3c, !PT ;  /* 0x0000001a03030212 */ /* 0x004fe400078e3cff */
[----:B----4-:R-:W-:Y:S02]  /*0d30*/  @P6 LOP3.LUT R2, R2, R23, RZ, 0x3c, !PT ;  /* 0x0000001702026212 */ /* 0x010fe400078e3cff */
[----:B------:R-:W-:Y:S02]  /*0d40*/  @P6 LOP3.LUT R5, R5, R20, RZ, 0x3c, !PT ;  /* 0x0000001405056212 */ /* 0x000fe400078e3cff */
[----:B------:R-:W-:Y:S02]  /*0d50*/  @P0 LOP3.LUT R2, R2, R27, RZ, 0x3c, !PT ;  /* 0x0000001b02020212 */ /* 0x000fe400078e3cff */
[----:B------:R-:W-:Y:S02]  /*0d60*/  @P0 LOP3.LUT R4, R4, R25, RZ, 0x3c, !PT ;  /* 0x0000001904040212 */ /* 0x000fe400078e3cff */
[----:B------:R-:W-:Y:S01]  /*0d70*/  @P0 LOP3.LUT R5, R5, R24, RZ, 0x3c, !PT ;  /* 0x0000001805050212 */ /* 0x000fe200078e3cff */
[----:B------:R-:W-:Y:S06]  /*0d80*/  @P1 BRA `(.L_x_16) ;  /* 0xfffffff400481947 */ /* 0x000fec000383ffff */
[----:B------:R-:W-:-:S05]  /*0d90*/  VIADD R17, R17, 0x1 ;  /* 0x0000000111117836 */ /* 0x000fca0000000000 */
[----:B------:R-:W-:-:S13]  /*0da0*/  ISETP.NE.AND P0, PT, R17, 0x5, PT ;  /* 0x000000051100780c */ /* 0x000fda0003f05270 */
[----:B------:R-:W-:Y:S05]  /*0db0*/  @P0 BRA `(.L_x_17) ;  /* 0xfffffff400300947 */ /* 0x000fea000383ffff */
[----:B------:R0:W-:Y:S01]  /*0dc0*/  STG.E.64 desc[UR4][R6.64+0x8], R4 ;  /* 0x0000080406007986 */ /* 0x0001e2000c101b04 */
[----:B------:R-:W-:Y:S01]  /*0dd0*/  VIADD R14, R14, 0x1 ;  /* 0x000000010e0e7836 */ /* 0x000fe20000000000 */
[----:B------:R-:W-:Y:S02]  /*0de0*/  LOP3.LUT R11, R13, 0x3, RZ, 0xc0, !PT ;  /* 0x000000030d0b7812 */ /* 0x000fe400078ec0ff */
[----:B------:R0:W-:Y:S02]  /*0df0*/  STG.E.64 desc[UR4][R6.64+0x10], R2 ;  /* 0x0000100206007986 */ /* 0x0001e4000c101b04 */
[----:B------:R-:W-:Y:S02]  /*0e00*/  ISETP.GE.U32.AND P0, PT, R14, R11, PT ;  /* 0x0000000b0e00720c */ /* 0x000fe40003f06070 */
[----:B------:R0:W-:Y:S11]  /*0e10*/  STG.E desc[UR4][R6.64+0x4], R15 ;  /* 0x0000040f06007986 */ /* 0x0001f6000c101904 */
[----:B------:R-:W-:Y:S05]  /*0e20*/  @!P0 BRA `(.L_x_18) ;  /* 0xfffffff400048947 */ /* 0x000fea000383ffff */
.L_x_15:
[----:B------:R-:W-:Y:S05]  /*0e30*/  BSYNC.RECONVERGENT B1 ;  /* 0x0000000000017941 */ /* 0x000fea0003800200 */
.L_x_14:
[C---:B------:R-:W-:Y:S01]  /*0e40*/  ISETP.GT.U32.AND P0, PT, R13.reuse, 0x3, PT ;  /* 0x000000030d00780c */ /* 0x040fe20003f04070 */
[----:B------:R-:W-:Y:S01]  /*0e50*/  VIADD R12, R12, 0x1 ;  /* 0x000000010c0c7836 */ /* 0x000fe20000000000 */
[--C-:B------:R-:W-:Y:S02]  /*0e60*/  SHF.R.U64 R13, R13, 0x2, R0.reuse ;  /* 0x000000020d0d7819 */ /* 0x100fe40000001200 */
[----:B------:R-:W-:Y:S02]  /*0e70*/  ISETP.GT.U32.AND.EX P0, PT, R0, RZ, PT, P0 ;  /* 0x000000ff0000720c */ /* 0x000fe40003f04100 */
[----:B------:R-:W-:-:S11]  /*0e80*/  SHF.R.U32.HI R0, RZ, 0x2, R0 ;  /* 0x00000002ff007819 */ /* 0x000fd60000011600 */
[----:B------:R-:W-:Y:S05]  /*0e90*/  @P0 BRA `(.L_x_19) ;  /* 0xfffffff000c80947 */ /* 0x000fea000383ffff */
.L_x_13:
[----:B------:R-:W-:Y:S05]  /*0ea0*/  BSYNC.RECONVERGENT B0 ;  /* 0x0000000000007941 */ /* 0x000fea0003800200 */
.L_x_12:
[----:B------:R-:W-:Y:S04]  /*0eb0*/  STG.E.64 desc[UR4][R6.64+0x18], RZ ;  /* 0x000018ff06007986 */ /* 0x000fe8000c101b04 */
[----:B------:R-:W-:Y:S04]  /*0ec0*/  STG.E desc[UR4][R6.64+0x20], RZ ;  /* 0x000020ff06007986 */ /* 0x000fe8000c101904 */
[----:B------:R-:W-:Y:S01]  /*0ed0*/  STG.E.64 desc[UR4][R6.64+0x28], RZ ;  /* 0x000028ff06007986 */ /* 0x000fe2000c101b04 */
[----:B------:R-:W-:Y:S05]  /*0ee0*/  EXIT ;  /* 0x000000000000794d */ /* 0x000fea0003800000 */
.L_x_20:
        /* <DEDUP_REMOVED lines=9> */
.L_x_23:


//--------------------- .nv.global.init           --------------------------
	.section	.nv.global.init,"aw",@progbits
	.align	4
.nv.global.init:
	.type		mrg32k3aM1SubSeq,@object
	.size		mrg32k3aM1SubSeq,(mrg32k3aM2SubSeq - mrg32k3aM1SubSeq)
mrg32k3aM1SubSeq:
        /*0000*/ 	.byte	0x0b, 0xcc, 0xee, 0x04, 0x73, 0x29, 0x8b, 0x6f, 0xf6, 0x53, 0x03, 0xf6, 0x23, 0xf6, 0xea, 0xda
        /* <DEDUP_REMOVED lines=125> */
	.type		mrg32k3aM2SubSeq,@object
	.size		mrg32k3aM2SubSeq,(mrg32k3aM1 - mrg32k3aM2SubSeq)
mrg32k3aM2SubSeq:
        /* <DEDUP_REMOVED lines=126> */
	.type		mrg32k3aM1,@object
	.size		mrg32k3aM1,(mrg32k3aM1Seq - mrg32k3aM1)
mrg32k3aM1:
        /* <DEDUP_REMOVED lines=144> */
	.type		mrg32k3aM1Seq,@object
	.size		mrg32k3aM1Seq,(mrg32k3aM2 - mrg32k3aM1Seq)
mrg32k3aM1Seq:
        /* <DEDUP_REMOVED lines=144> */
	.type		mrg32k3aM2,@object
	.size		mrg32k3aM2,(mrg32k3aM2Seq - mrg32k3aM2)
mrg32k3aM2:
        /* <DEDUP_REMOVED lines=144> */
	.type		mrg32k3aM2Seq,@object
	.size		mrg32k3aM2Seq,(precalc_xorwow_matrix - mrg32k3aM2Seq)
mrg32k3aM2Seq:
        /* <DEDUP_REMOVED lines=144> */
	.type		precalc_xorwow_matrix,@object
	.size		precalc_xorwow_matrix,(precalc_xorwow_offset_matrix - precalc_xorwow_matrix)
precalc_xorwow_matrix:
        /* <DEDUP_REMOVED lines=6400> */
	.type		precalc_xorwow_offset_matrix,@object
	.size		precalc_xorwow_offset_matrix,(.L_1 - precalc_xorwow_offset_matrix)
precalc_xorwow_offset_matrix:
        /* <DEDUP_REMOVED lines=6400> */
.L_1:


//--------------------- .nv.shared.reserved.0     --------------------------
	.section	.nv.shared.reserved.0,"aw",@nobits
	.weak		__nv_reservedSMEM_offset_0_alias
	.size		__nv_reservedSMEM_offset_0_alias, 0, 64
	.other		__nv_reservedSMEM_offset_0_alias,@"STO_CUDA_RESERVED_SHARED STV_DEFAULT"
__nv_reservedSMEM_offset_0_alias:
	.zero		0
	.zero		64


//--------------------- .nv.constant0._Z10monteCarloiP17curandStateXORWOWPfffif --------------------------
	.section	.nv.constant0._Z10monteCarloiP17curandStateXORWOWPfffif,"a",@progbits
	.sectionflags	@""
	.align	4
.nv.constant0._Z10monteCarloiP17curandStateXORWOWPfffif:
	.zero		936


//--------------------- .nv.constant0._Z13initializePRGijP17curandStateXORWOW --------------------------
	.section	.nv.constant0._Z13initializePRGijP17curandStateXORWOW,"a",@progbits
	.sectionflags	@""
	.align	4
.nv.constant0._Z13initializePRGijP17curandStateXORWOW:
	.zero		912


//--------------------- SYMBOLS --------------------------

	.type		.nv.reservedSmem.offset0,@object
	.size		.nv.reservedSmem.offset0,0x4
